//
// Generated by NVIDIA NVVM Compiler
//
// Compiler Build ID: CL-36424714
// Cuda compilation tools, release 13.0, V13.0.88
// Based on NVVM 20.0.0
//

.version 9.0
.target sm_100
.address_size 64

	// .globl	_Z23softmax_v1_kernel_pass1PKfPfiii
.extern .shared .align 16 .b8 workspace[];
.extern .shared .align 16 .b8 max_shared[];

.visible .entry _Z23softmax_v1_kernel_pass1PKfPfiii(
	.param .u64 .ptr .align 1 _Z23softmax_v1_kernel_pass1PKfPfiii_param_0,
	.param .u64 .ptr .align 1 _Z23softmax_v1_kernel_pass1PKfPfiii_param_1,
	.param .u32 _Z23softmax_v1_kernel_pass1PKfPfiii_param_2,
	.param .u32 _Z23softmax_v1_kernel_pass1PKfPfiii_param_3,
	.param .u32 _Z23softmax_v1_kernel_pass1PKfPfiii_param_4
)
{
	.reg .pred 	%p<23>;
	.reg .b32 	%r<57>;
	.reg .b32 	%f<83>;
	.reg .b64 	%rd<32>;

	ld.param.u64 	%rd8, [_Z23softmax_v1_kernel_pass1PKfPfiii_param_0];
	ld.param.u64 	%rd9, [_Z23softmax_v1_kernel_pass1PKfPfiii_param_1];
	ld.param.u32 	%r21, [_Z23softmax_v1_kernel_pass1PKfPfiii_param_3];
	ld.param.u32 	%r22, [_Z23softmax_v1_kernel_pass1PKfPfiii_param_4];
	cvta.to.global.u64 	%rd1, %rd8;
	cvta.to.global.u64 	%rd10, %rd9;
	mov.u32 	%r1, %tid.x;
	mov.u32 	%r56, %ntid.x;
	mov.u32 	%r23, %ctaid.x;
	mov.u32 	%r24, %ctaid.y;
	mul.lo.s32 	%r25, %r21, %r24;
	mad.lo.s32 	%r26, %r22, %r23, %r25;
	cvt.s64.s32 	%rd2, %r26;
	mul.wide.u32 	%rd11, %r24, 4;
	add.s64 	%rd3, %rd10, %rd11;
	shl.b32 	%r54, %r1, 2;
	setp.ge.s32 	%p1, %r54, %r22;
	mov.f32 	%f75, 0fFF800000;
	@%p1 bra 	$L__BB0_16;
	shl.b32 	%r4, %r56, 2;
	add.s32 	%r27, %r54, %r4;
	max.u32 	%r28, %r22, %r27;
	setp.lt.u32 	%p2, %r27, %r22;
	selp.u32 	%r29, 1, 0, %p2;
	add.s32 	%r30, %r27, %r29;
	sub.s32 	%r31, %r28, %r30;
	div.u32 	%r32, %r31, %r4;
	add.s32 	%r5, %r32, %r29;
	and.b32  	%r33, %r5, 3;
	setp.eq.s32 	%p3, %r33, 3;
	mov.f32 	%f75, 0fFF800000;
	@%p3 bra 	$L__BB0_6;
	mul.wide.u32 	%rd12, %r1, 16;
	shl.b64 	%rd13, %rd2, 2;
	add.s64 	%rd14, %rd12, %rd13;
	add.s64 	%rd31, %rd1, %rd14;
	mul.wide.u32 	%rd5, %r56, 16;
	add.s32 	%r34, %r5, 1;
	and.b32  	%r35, %r34, 3;
	neg.s32 	%r52, %r35;
	mov.f32 	%f75, 0fFF800000;
$L__BB0_3:
	.pragma "nounroll";
	setp.ge.s32 	%p4, %r54, %r21;
	@%p4 bra 	$L__BB0_5;
	ld.global.v4.f32 	{%f25, %f26, %f27, %f28}, [%rd31];
	max.f32 	%f29, %f25, %f26;
	max.f32 	%f30, %f27, %f28;
	max.f32 	%f31, %f29, %f30;
	max.f32 	%f75, %f75, %f31;
$L__BB0_5:
	add.s32 	%r54, %r54, %r4;
	add.s64 	%rd31, %rd31, %rd5;
	add.s32 	%r52, %r52, 1;
	setp.ne.s32 	%p5, %r52, 0;
	@%p5 bra 	$L__BB0_3;
$L__BB0_6:
	setp.lt.u32 	%p6, %r5, 3;
	@%p6 bra 	$L__BB0_16;
$L__BB0_7:
	setp.ge.s32 	%p7, %r54, %r21;
	@%p7 bra 	$L__BB0_9;
	cvt.u64.u32 	%rd15, %r54;
	add.s64 	%rd16, %rd15, %rd2;
	shl.b64 	%rd17, %rd16, 2;
	add.s64 	%rd18, %rd1, %rd17;
	ld.global.v4.f32 	{%f32, %f33, %f34, %f35}, [%rd18];
	max.f32 	%f36, %f32, %f33;
	max.f32 	%f37, %f34, %f35;
	max.f32 	%f38, %f36, %f37;
	max.f32 	%f75, %f75, %f38;
$L__BB0_9:
	add.s32 	%r13, %r54, %r4;
	setp.ge.s32 	%p8, %r13, %r21;
	@%p8 bra 	$L__BB0_11;
	cvt.u64.u32 	%rd19, %r13;
	add.s64 	%rd20, %rd19, %rd2;
	shl.b64 	%rd21, %rd20, 2;
	add.s64 	%rd22, %rd1, %rd21;
	ld.global.v4.f32 	{%f39, %f40, %f41, %f42}, [%rd22];
	max.f32 	%f43, %f39, %f40;
	max.f32 	%f44, %f41, %f42;
	max.f32 	%f45, %f43, %f44;
	max.f32 	%f75, %f75, %f45;
$L__BB0_11:
	add.s32 	%r14, %r13, %r4;
	setp.ge.s32 	%p9, %r14, %r21;
	@%p9 bra 	$L__BB0_13;
	cvt.u64.u32 	%rd23, %r14;
	add.s64 	%rd24, %rd23, %rd2;
	shl.b64 	%rd25, %rd24, 2;
	add.s64 	%rd26, %rd1, %rd25;
	ld.global.v4.f32 	{%f46, %f47, %f48, %f49}, [%rd26];
	max.f32 	%f50, %f46, %f47;
	max.f32 	%f51, %f48, %f49;
	max.f32 	%f52, %f50, %f51;
	max.f32 	%f75, %f75, %f52;
$L__BB0_13:
	add.s32 	%r15, %r14, %r4;
	setp.ge.s32 	%p10, %r15, %r21;
	@%p10 bra 	$L__BB0_15;
	cvt.u64.u32 	%rd27, %r15;
	add.s64 	%rd28, %rd27, %rd2;
	shl.b64 	%rd29, %rd28, 2;
	add.s64 	%rd30, %rd1, %rd29;
	ld.global.v4.f32 	{%f53, %f54, %f55, %f56}, [%rd30];
	max.f32 	%f57, %f53, %f54;
	max.f32 	%f58, %f55, %f56;
	max.f32 	%f59, %f57, %f58;
	max.f32 	%f75, %f75, %f59;
$L__BB0_15:
	add.s32 	%r54, %r15, %r4;
	setp.lt.s32 	%p11, %r54, %r22;
	@%p11 bra 	$L__BB0_7;
$L__BB0_16:
	shl.b32 	%r36, %r1, 2;
	mov.u32 	%r37, workspace;
	add.s32 	%r17, %r37, %r36;
	st.shared.f32 	[%r17], %f75;
	setp.lt.u32 	%p12, %r56, 64;
	@%p12 bra 	$L__BB0_20;
$L__BB0_17:
	shr.u32 	%r19, %r56, 1;
	bar.sync 	0;
	setp.ge.u32 	%p13, %r1, %r19;
	@%p13 bra 	$L__BB0_19;
	shl.b32 	%r38, %r19, 2;
	add.s32 	%r39, %r17, %r38;
	ld.shared.f32 	%f60, [%r39];
	max.f32 	%f75, %f75, %f60;
	st.shared.f32 	[%r17], %f75;
$L__BB0_19:
	setp.gt.u32 	%p14, %r56, 127;
	mov.u32 	%r56, %r19;
	@%p14 bra 	$L__BB0_17;
$L__BB0_20:
	setp.gt.u32 	%p15, %r1, 31;
	@%p15 bra 	$L__BB0_25;
	mov.b32 	%r40, %f75;
	shfl.sync.down.b32	%r41|%p16, %r40, 16, 31, -1;
	mov.b32 	%f61, %r41;
	max.f32 	%f62, %f75, %f61;
	mov.b32 	%r42, %f62;
	shfl.sync.down.b32	%r43|%p17, %r42, 8, 31, -1;
	mov.b32 	%f63, %r43;
	max.f32 	%f64, %f62, %f63;
	mov.b32 	%r44, %f64;
	shfl.sync.down.b32	%r45|%p18, %r44, 4, 31, -1;
	mov.b32 	%f65, %r45;
	max.f32 	%f66, %f64, %f65;
	mov.b32 	%r46, %f66;
	shfl.sync.down.b32	%r47|%p19, %r46, 2, 31, -1;
	mov.b32 	%f67, %r47;
	max.f32 	%f68, %f66, %f67;
	mov.b32 	%r48, %f68;
	shfl.sync.down.b32	%r49|%p20, %r48, 1, 31, -1;
	mov.b32 	%f69, %r49;
	max.f32 	%f20, %f68, %f69;
	setp.ne.s32 	%p21, %r1, 0;
	@%p21 bra 	$L__BB0_25;
	mov.b32 	%r20, %f20;
	setp.lt.s32 	%p22, %r20, 0;
	@%p22 bra 	$L__BB0_24;
	atom.global.max.s32 	%r51, [%rd3], %r20;
	bra.uni 	$L__BB0_25;
$L__BB0_24:
	atom.global.min.u32 	%r50, [%rd3], %r20;
$L__BB0_25:
	ret;

}
	// .globl	_Z23softmax_v1_kernel_pass2PKfPfS1_S1_iii
.visible .entry _Z23softmax_v1_kernel_pass2PKfPfS1_S1_iii(
	.param .u64 .ptr .align 1 _Z23softmax_v1_kernel_pass2PKfPfS1_S1_iii_param_0,
	.param .u64 .ptr .align 1 _Z23softmax_v1_kernel_pass2PKfPfS1_S1_iii_param_1,
	.param .u64 .ptr .align 1 _Z23softmax_v1_kernel_pass2PKfPfS1_S1_iii_param_2,
	.param .u64 .ptr .align 1 _Z23softmax_v1_kernel_pass2PKfPfS1_S1_iii_param_3,
	.param .u32 _Z23softmax_v1_kernel_pass2PKfPfS1_S1_iii_param_4,
	.param .u32 _Z23softmax_v1_kernel_pass2PKfPfS1_S1_iii_param_5,
	.param .u32 _Z23softmax_v1_kernel_pass2PKfPfS1_S1_iii_param_6
)
{
	.reg .pred 	%p<19>;
	.reg .b32 	%r<67>;
	.reg .b32 	%f<200>;
	.reg .b64 	%rd<28>;

	ld.param.u64 	%rd5, [_Z23softmax_v1_kernel_pass2PKfPfS1_S1_iii_param_0];
	ld.param.u64 	%rd6, [_Z23softmax_v1_kernel_pass2PKfPfS1_S1_iii_param_1];
	ld.param.u64 	%rd7, [_Z23softmax_v1_kernel_pass2PKfPfS1_S1_iii_param_2];
	ld.param.u64 	%rd8, [_Z23softmax_v1_kernel_pass2PKfPfS1_S1_iii_param_3];
	ld.param.u32 	%r14, [_Z23softmax_v1_kernel_pass2PKfPfS1_S1_iii_param_5];
	ld.param.u32 	%r15, [_Z23softmax_v1_kernel_pass2PKfPfS1_S1_iii_param_6];
	cvta.to.global.u64 	%rd1, %rd6;
	cvta.to.global.u64 	%rd2, %rd5;
	cvta.to.global.u64 	%rd9, %rd8;
	cvta.to.global.u64 	%rd10, %rd7;
	mov.u32 	%r1, %tid.x;
	mov.u32 	%r66, %ntid.x;
	mov.u32 	%r16, %ctaid.x;
	mov.u32 	%r17, %ctaid.y;
	mul.lo.s32 	%r18, %r14, %r17;
	mad.lo.s32 	%r19, %r15, %r16, %r18;
	cvt.s64.s32 	%rd3, %r19;
	mul.wide.u32 	%rd11, %r17, 4;
	add.s64 	%rd12, %rd10, %rd11;
	add.s64 	%rd4, %rd9, %rd11;
	ld.global.f32 	%f1, [%rd12];
	shl.b32 	%r3, %r1, 2;
	setp.ge.s32 	%p1, %r3, %r15;
	mov.f32 	%f194, 0f00000000;
	mov.f32 	%f191, 0f00000000;
	@%p1 bra 	$L__BB1_11;
	shl.b32 	%r4, %r66, 2;
	add.s32 	%r5, %r3, %r4;
	max.u32 	%r20, %r15, %r5;
	setp.lt.u32 	%p2, %r5, %r15;
	selp.u32 	%r21, 1, 0, %p2;
	add.s32 	%r22, %r5, %r21;
	sub.s32 	%r23, %r20, %r22;
	div.u32 	%r24, %r23, %r4;
	add.s32 	%r6, %r24, %r21;
	and.b32  	%r25, %r6, 1;
	setp.eq.b32 	%p3, %r25, 1;
	mov.u32 	%r65, %r3;
	@%p3 bra 	$L__BB1_4;
	setp.ge.s32 	%p4, %r3, %r14;
	mov.f32 	%f194, 0f00000000;
	mov.u32 	%r65, %r5;
	@%p4 bra 	$L__BB1_4;
	cvt.u64.u32 	%rd13, %r3;
	add.s64 	%rd14, %rd13, %rd3;
	shl.b64 	%rd15, %rd14, 2;
	add.s64 	%rd16, %rd2, %rd15;
	ld.global.v4.f32 	{%f20, %f21, %f22, %f23}, [%rd16];
	sub.f32 	%f24, %f20, %f1;
	sub.f32 	%f25, %f21, %f1;
	sub.f32 	%f26, %f22, %f1;
	sub.f32 	%f27, %f23, %f1;
	fma.rn.f32 	%f28, %f24, 0f3BBB989D, 0f3F000000;
	cvt.sat.f32.f32 	%f29, %f28;
	mov.f32 	%f30, 0f4B400001;
	mov.f32 	%f31, 0f437C0000;
	fma.rm.f32 	%f32, %f29, %f31, %f30;
	add.f32 	%f33, %f32, 0fCB40007F;
	neg.f32 	%f34, %f33;
	fma.rn.f32 	%f35, %f24, 0f3FB8AA3B, %f34;
	fma.rn.f32 	%f36, %f24, 0f32A57060, %f35;
	mov.b32 	%r26, %f32;
	shl.b32 	%r27, %r26, 23;
	mov.b32 	%f37, %r27;
	ex2.approx.ftz.f32 	%f38, %f36;
	mul.f32 	%f39, %f38, %f37;
	fma.rn.f32 	%f40, %f25, 0f3BBB989D, 0f3F000000;
	cvt.sat.f32.f32 	%f41, %f40;
	fma.rm.f32 	%f42, %f41, %f31, %f30;
	add.f32 	%f43, %f42, 0fCB40007F;
	neg.f32 	%f44, %f43;
	fma.rn.f32 	%f45, %f25, 0f3FB8AA3B, %f44;
	fma.rn.f32 	%f46, %f25, 0f32A57060, %f45;
	mov.b32 	%r28, %f42;
	shl.b32 	%r29, %r28, 23;
	mov.b32 	%f47, %r29;
	ex2.approx.ftz.f32 	%f48, %f46;
	mul.f32 	%f49, %f48, %f47;
	fma.rn.f32 	%f50, %f26, 0f3BBB989D, 0f3F000000;
	cvt.sat.f32.f32 	%f51, %f50;
	fma.rm.f32 	%f52, %f51, %f31, %f30;
	add.f32 	%f53, %f52, 0fCB40007F;
	neg.f32 	%f54, %f53;
	fma.rn.f32 	%f55, %f26, 0f3FB8AA3B, %f54;
	fma.rn.f32 	%f56, %f26, 0f32A57060, %f55;
	mov.b32 	%r30, %f52;
	shl.b32 	%r31, %r30, 23;
	mov.b32 	%f57, %r31;
	ex2.approx.ftz.f32 	%f58, %f56;
	mul.f32 	%f59, %f58, %f57;
	fma.rn.f32 	%f60, %f27, 0f3BBB989D, 0f3F000000;
	cvt.sat.f32.f32 	%f61, %f60;
	fma.rm.f32 	%f62, %f61, %f31, %f30;
	add.f32 	%f63, %f62, 0fCB40007F;
	neg.f32 	%f64, %f63;
	fma.rn.f32 	%f65, %f27, 0f3FB8AA3B, %f64;
	fma.rn.f32 	%f66, %f27, 0f32A57060, %f65;
	mov.b32 	%r32, %f62;
	shl.b32 	%r33, %r32, 23;
	mov.b32 	%f67, %r33;
	ex2.approx.ftz.f32 	%f68, %f66;
	mul.f32 	%f69, %f68, %f67;
	add.s64 	%rd17, %rd1, %rd15;
	st.global.v4.f32 	[%rd17], {%f39, %f49, %f59, %f69};
	add.f32 	%f70, %f39, %f49;
	add.f32 	%f71, %f70, %f59;
	add.f32 	%f72, %f71, %f69;
	add.f32 	%f191, %f72, 0f00000000;
	mov.f32 	%f194, %f191;
$L__BB1_4:
	setp.eq.s32 	%p5, %r6, 0;
	@%p5 bra 	$L__BB1_11;
	mov.f32 	%f194, %f191;
$L__BB1_6:
	setp.ge.s32 	%p6, %r65, %r14;
	@%p6 bra 	$L__BB1_8;
	cvt.u64.u32 	%rd18, %r65;
	add.s64 	%rd19, %rd18, %rd3;
	shl.b64 	%rd20, %rd19, 2;
	add.s64 	%rd21, %rd2, %rd20;
	ld.global.v4.f32 	{%f73, %f74, %f75, %f76}, [%rd21];
	sub.f32 	%f77, %f73, %f1;
	sub.f32 	%f78, %f74, %f1;
	sub.f32 	%f79, %f75, %f1;
	sub.f32 	%f80, %f76, %f1;
	fma.rn.f32 	%f81, %f77, 0f3BBB989D, 0f3F000000;
	cvt.sat.f32.f32 	%f82, %f81;
	mov.f32 	%f83, 0f4B400001;
	mov.f32 	%f84, 0f437C0000;
	fma.rm.f32 	%f85, %f82, %f84, %f83;
	add.f32 	%f86, %f85, 0fCB40007F;
	neg.f32 	%f87, %f86;
	fma.rn.f32 	%f88, %f77, 0f3FB8AA3B, %f87;
	fma.rn.f32 	%f89, %f77, 0f32A57060, %f88;
	mov.b32 	%r34, %f85;
	shl.b32 	%r35, %r34, 23;
	mov.b32 	%f90, %r35;
	ex2.approx.ftz.f32 	%f91, %f89;
	mul.f32 	%f92, %f91, %f90;
	fma.rn.f32 	%f93, %f78, 0f3BBB989D, 0f3F000000;
	cvt.sat.f32.f32 	%f94, %f93;
	fma.rm.f32 	%f95, %f94, %f84, %f83;
	add.f32 	%f96, %f95, 0fCB40007F;
	neg.f32 	%f97, %f96;
	fma.rn.f32 	%f98, %f78, 0f3FB8AA3B, %f97;
	fma.rn.f32 	%f99, %f78, 0f32A57060, %f98;
	mov.b32 	%r36, %f95;
	shl.b32 	%r37, %r36, 23;
	mov.b32 	%f100, %r37;
	ex2.approx.ftz.f32 	%f101, %f99;
	mul.f32 	%f102, %f101, %f100;
	fma.rn.f32 	%f103, %f79, 0f3BBB989D, 0f3F000000;
	cvt.sat.f32.f32 	%f104, %f103;
	fma.rm.f32 	%f105, %f104, %f84, %f83;
	add.f32 	%f106, %f105, 0fCB40007F;
	neg.f32 	%f107, %f106;
	fma.rn.f32 	%f108, %f79, 0f3FB8AA3B, %f107;
	fma.rn.f32 	%f109, %f79, 0f32A57060, %f108;
	mov.b32 	%r38, %f105;
	shl.b32 	%r39, %r38, 23;
	mov.b32 	%f110, %r39;
	ex2.approx.ftz.f32 	%f111, %f109;
	mul.f32 	%f112, %f111, %f110;
	fma.rn.f32 	%f113, %f80, 0f3BBB989D, 0f3F000000;
	cvt.sat.f32.f32 	%f114, %f113;
	fma.rm.f32 	%f115, %f114, %f84, %f83;
	add.f32 	%f116, %f115, 0fCB40007F;
	neg.f32 	%f117, %f116;
	fma.rn.f32 	%f118, %f80, 0f3FB8AA3B, %f117;
	fma.rn.f32 	%f119, %f80, 0f32A57060, %f118;
	mov.b32 	%r40, %f115;
	shl.b32 	%r41, %r40, 23;
	mov.b32 	%f120, %r41;
	ex2.approx.ftz.f32 	%f121, %f119;
	mul.f32 	%f122, %f121, %f120;
	add.s64 	%rd22, %rd1, %rd20;
	st.global.v4.f32 	[%rd22], {%f92, %f102, %f112, %f122};
	add.f32 	%f123, %f92, %f102;
	add.f32 	%f124, %f123, %f112;
	add.f32 	%f125, %f124, %f122;
	add.f32 	%f194, %f194, %f125;
$L__BB1_8:
	add.s32 	%r9, %r65, %r4;
	setp.ge.s32 	%p7, %r9, %r14;
	@%p7 bra 	$L__BB1_10;
	cvt.u64.u32 	%rd23, %r9;
	add.s64 	%rd24, %rd23, %rd3;
	shl.b64 	%rd25, %rd24, 2;
	add.s64 	%rd26, %rd2, %rd25;
	ld.global.v4.f32 	{%f126, %f127, %f128, %f129}, [%rd26];
	sub.f32 	%f130, %f126, %f1;
	sub.f32 	%f131, %f127, %f1;
	sub.f32 	%f132, %f128, %f1;
	sub.f32 	%f133, %f129, %f1;
	fma.rn.f32 	%f134, %f130, 0f3BBB989D, 0f3F000000;
	cvt.sat.f32.f32 	%f135, %f134;
	mov.f32 	%f136, 0f4B400001;
	mov.f32 	%f137, 0f437C0000;
	fma.rm.f32 	%f138, %f135, %f137, %f136;
	add.f32 	%f139, %f138, 0fCB40007F;
	neg.f32 	%f140, %f139;
	fma.rn.f32 	%f141, %f130, 0f3FB8AA3B, %f140;
	fma.rn.f32 	%f142, %f130, 0f32A57060, %f141;
	mov.b32 	%r42, %f138;
	shl.b32 	%r43, %r42, 23;
	mov.b32 	%f143, %r43;
	ex2.approx.ftz.f32 	%f144, %f142;
	mul.f32 	%f145, %f144, %f143;
	fma.rn.f32 	%f146, %f131, 0f3BBB989D, 0f3F000000;
	cvt.sat.f32.f32 	%f147, %f146;
	fma.rm.f32 	%f148, %f147, %f137, %f136;
	add.f32 	%f149, %f148, 0fCB40007F;
	neg.f32 	%f150, %f149;
	fma.rn.f32 	%f151, %f131, 0f3FB8AA3B, %f150;
	fma.rn.f32 	%f152, %f131, 0f32A57060, %f151;
	mov.b32 	%r44, %f148;
	shl.b32 	%r45, %r44, 23;
	mov.b32 	%f153, %r45;
	ex2.approx.ftz.f32 	%f154, %f152;
	mul.f32 	%f155, %f154, %f153;
	fma.rn.f32 	%f156, %f132, 0f3BBB989D, 0f3F000000;
	cvt.sat.f32.f32 	%f157, %f156;
	fma.rm.f32 	%f158, %f157, %f137, %f136;
	add.f32 	%f159, %f158, 0fCB40007F;
	neg.f32 	%f160, %f159;
	fma.rn.f32 	%f161, %f132, 0f3FB8AA3B, %f160;
	fma.rn.f32 	%f162, %f132, 0f32A57060, %f161;
	mov.b32 	%r46, %f158;
	shl.b32 	%r47, %r46, 23;
	mov.b32 	%f163, %r47;
	ex2.approx.ftz.f32 	%f164, %f162;
	mul.f32 	%f165, %f164, %f163;
	fma.rn.f32 	%f166, %f133, 0f3BBB989D, 0f3F000000;
	cvt.sat.f32.f32 	%f167, %f166;
	fma.rm.f32 	%f168, %f167, %f137, %f136;
	add.f32 	%f169, %f168, 0fCB40007F;
	neg.f32 	%f170, %f169;
	fma.rn.f32 	%f171, %f133, 0f3FB8AA3B, %f170;
	fma.rn.f32 	%f172, %f133, 0f32A57060, %f171;
	mov.b32 	%r48, %f168;
	shl.b32 	%r49, %r48, 23;
	mov.b32 	%f173, %r49;
	ex2.approx.ftz.f32 	%f174, %f172;
	mul.f32 	%f175, %f174, %f173;
	add.s64 	%rd27, %rd1, %rd25;
	st.global.v4.f32 	[%rd27], {%f145, %f155, %f165, %f175};
	add.f32 	%f176, %f145, %f155;
	add.f32 	%f177, %f176, %f165;
	add.f32 	%f178, %f177, %f175;
	add.f32 	%f194, %f194, %f178;
$L__BB1_10:
	add.s32 	%r65, %r9, %r4;
	setp.lt.s32 	%p8, %r65, %r15;
	@%p8 bra 	$L__BB1_6;
$L__BB1_11:
	shl.b32 	%r50, %r1, 2;
	mov.u32 	%r51, workspace;
	add.s32 	%r11, %r51, %r50;
	st.shared.f32 	[%r11], %f194;
	setp.lt.u32 	%p9, %r66, 64;
	@%p9 bra 	$L__BB1_15;
$L__BB1_12:
	shr.u32 	%r13, %r66, 1;
	bar.sync 	0;
	setp.ge.u32 	%p10, %r1, %r13;
	@%p10 bra 	$L__BB1_14;
	shl.b32 	%r52, %r13, 2;
	add.s32 	%r53, %r11, %r52;
	ld.shared.f32 	%f179, [%r53];
	add.f32 	%f194, %f194, %f179;
	st.shared.f32 	[%r11], %f194;
$L__BB1_14:
	setp.gt.u32 	%p11, %r66, 127;
	mov.u32 	%r66, %r13;
	@%p11 bra 	$L__BB1_12;
$L__BB1_15:
	setp.gt.u32 	%p12, %r1, 31;
	@%p12 bra 	$L__BB1_18;
	mov.b32 	%r54, %f194;
	shfl.sync.down.b32	%r55|%p13, %r54, 16, 31, -1;
	mov.b32 	%f180, %r55;
	add.f32 	%f181, %f194, %f180;
	mov.b32 	%r56, %f181;
	shfl.sync.down.b32	%r57|%p14, %r56, 8, 31, -1;
	mov.b32 	%f182, %r57;
	add.f32 	%f183, %f181, %f182;
	mov.b32 	%r58, %f183;
	shfl.sync.down.b32	%r59|%p15, %r58, 4, 31, -1;
	mov.b32 	%f184, %r59;
	add.f32 	%f185, %f183, %f184;
	mov.b32 	%r60, %f185;
	shfl.sync.down.b32	%r61|%p16, %r60, 2, 31, -1;
	mov.b32 	%f186, %r61;
	add.f32 	%f187, %f185, %f186;
	mov.b32 	%r62, %f187;
	shfl.sync.down.b32	%r63|%p17, %r62, 1, 31, -1;
	mov.b32 	%f188, %r63;
	add.f32 	%f15, %f187, %f188;
	setp.ne.s32 	%p18, %r1, 0;
	@%p18 bra 	$L__BB1_18;
	atom.global.add.f32 	%f189, [%rd4], %f15;
$L__BB1_18:
	ret;

}
	// .globl	_Z23softmax_v1_kernel_pass3PfS_iii
.visible .entry _Z23softmax_v1_kernel_pass3PfS_iii(
	.param .u64 .ptr .align 1 _Z23softmax_v1_kernel_pass3PfS_iii_param_0,
	.param .u64 .ptr .align 1 _Z23softmax_v1_kernel_pass3PfS_iii_param_1,
	.param .u32 _Z23softmax_v1_kernel_pass3PfS_iii_param_2,
	.param .u32 _Z23softmax_v1_kernel_pass3PfS_iii_param_3,
	.param .u32 _Z23softmax_v1_kernel_pass3PfS_iii_param_4
)
{
	.reg .pred 	%p<12>;
	.reg .b32 	%r<36>;
	.reg .b32 	%f<43>;
	.reg .b64 	%rd<32>;

	ld.param.u64 	%rd7, [_Z23softmax_v1_kernel_pass3PfS_iii_param_0];
	ld.param.u64 	%rd8, [_Z23softmax_v1_kernel_pass3PfS_iii_param_1];
	ld.param.u32 	%r17, [_Z23softmax_v1_kernel_pass3PfS_iii_param_3];
	ld.param.u32 	%r18, [_Z23softmax_v1_kernel_pass3PfS_iii_param_4];
	cvta.to.global.u64 	%rd1, %rd7;
	cvta.to.global.u64 	%rd9, %rd8;
	mov.u32 	%r1, %tid.x;
	mov.u32 	%r19, %ctaid.x;
	mov.u32 	%r20, %ctaid.y;
	mul.lo.s32 	%r21, %r17, %r20;
	mad.lo.s32 	%r22, %r18, %r19, %r21;
	cvt.s64.s32 	%rd2, %r22;
	mul.wide.u32 	%rd10, %r20, 4;
	add.s64 	%rd11, %rd9, %rd10;
	ld.global.f32 	%f2, [%rd11];
	rcp.rn.f32 	%f1, %f2;
	shl.b32 	%r34, %r1, 2;
	setp.ge.s32 	%p1, %r34, %r18;
	@%p1 bra 	$L__BB2_16;
	mov.u32 	%r3, %ntid.x;
	shl.b32 	%r4, %r3, 2;
	add.s32 	%r23, %r34, %r4;
	max.u32 	%r24, %r18, %r23;
	setp.lt.u32 	%p2, %r23, %r18;
	selp.u32 	%r25, 1, 0, %p2;
	add.s32 	%r26, %r23, %r25;
	sub.s32 	%r27, %r24, %r26;
	div.u32 	%r28, %r27, %r4;
	add.s32 	%r5, %r28, %r25;
	and.b32  	%r29, %r5, 3;
	setp.eq.s32 	%p3, %r29, 3;
	@%p3 bra 	$L__BB2_6;
	mul.wide.u32 	%rd12, %r1, 16;
	shl.b64 	%rd13, %rd2, 2;
	add.s64 	%rd14, %rd12, %rd13;
	add.s64 	%rd31, %rd1, %rd14;
	mul.wide.u32 	%rd4, %r3, 16;
	add.s32 	%r30, %r5, 1;
	and.b32  	%r31, %r30, 3;
	neg.s32 	%r32, %r31;
$L__BB2_3:
	.pragma "nounroll";
	setp.ge.s32 	%p4, %r34, %r17;
	@%p4 bra 	$L__BB2_5;
	ld.global.v4.f32 	{%f3, %f4, %f5, %f6}, [%rd31];
	mul.f32 	%f7, %f1, %f3;
	mul.f32 	%f8, %f1, %f4;
	mul.f32 	%f9, %f1, %f5;
	mul.f32 	%f10, %f1, %f6;
	st.global.v4.f32 	[%rd31], {%f7, %f8, %f9, %f10};
$L__BB2_5:
	add.s32 	%r34, %r34, %r4;
	add.s64 	%rd31, %rd31, %rd4;
	add.s32 	%r32, %r32, 1;
	setp.ne.s32 	%p5, %r32, 0;
	@%p5 bra 	$L__BB2_3;
$L__BB2_6:
	setp.lt.u32 	%p6, %r5, 3;
	@%p6 bra 	$L__BB2_16;
$L__BB2_7:
	setp.ge.s32 	%p7, %r34, %r17;
	@%p7 bra 	$L__BB2_9;
	cvt.u64.u32 	%rd15, %r34;
	add.s64 	%rd16, %rd15, %rd2;
	shl.b64 	%rd17, %rd16, 2;
	add.s64 	%rd18, %rd1, %rd17;
	ld.global.v4.f32 	{%f11, %f12, %f13, %f14}, [%rd18];
	mul.f32 	%f15, %f1, %f11;
	mul.f32 	%f16, %f1, %f12;
	mul.f32 	%f17, %f1, %f13;
	mul.f32 	%f18, %f1, %f14;
	st.global.v4.f32 	[%rd18], {%f15, %f16, %f17, %f18};
$L__BB2_9:
	add.s32 	%r13, %r34, %r4;
	setp.ge.s32 	%p8, %r13, %r17;
	@%p8 bra 	$L__BB2_11;
	cvt.u64.u32 	%rd19, %r13;
	add.s64 	%rd20, %rd19, %rd2;
	shl.b64 	%rd21, %rd20, 2;
	add.s64 	%rd22, %rd1, %rd21;
	ld.global.v4.f32 	{%f19, %f20, %f21, %f22}, [%rd22];
	mul.f32 	%f23, %f1, %f19;
	mul.f32 	%f24, %f1, %f20;
	mul.f32 	%f25, %f1, %f21;
	mul.f32 	%f26, %f1, %f22;
	st.global.v4.f32 	[%rd22], {%f23, %f24, %f25, %f26};
$L__BB2_11:
	add.s32 	%r14, %r13, %r4;
	setp.ge.s32 	%p9, %r14, %r17;
	@%p9 bra 	$L__BB2_13;
	cvt.u64.u32 	%rd23, %r14;
	add.s64 	%rd24, %rd23, %rd2;
	shl.b64 	%rd25, %rd24, 2;
	add.s64 	%rd26, %rd1, %rd25;
	ld.global.v4.f32 	{%f27, %f28, %f29, %f30}, [%rd26];
	mul.f32 	%f31, %f1, %f27;
	mul.f32 	%f32, %f1, %f28;
	mul.f32 	%f33, %f1, %f29;
	mul.f32 	%f34, %f1, %f30;
	st.global.v4.f32 	[%rd26], {%f31, %f32, %f33, %f34};
$L__BB2_13:
	add.s32 	%r15, %r14, %r4;
	setp.ge.s32 	%p10, %r15, %r17;
	@%p10 bra 	$L__BB2_15;
	cvt.u64.u32 	%rd27, %r15;
	add.s64 	%rd28, %rd27, %rd2;
	shl.b64 	%rd29, %rd28, 2;
	add.s64 	%rd30, %rd1, %rd29;
	ld.global.v4.f32 	{%f35, %f36, %f37, %f38}, [%rd30];
	mul.f32 	%f39, %f1, %f35;
	mul.f32 	%f40, %f1, %f36;
	mul.f32 	%f41, %f1, %f37;
	mul.f32 	%f42, %f1, %f38;
	st.global.v4.f32 	[%rd30], {%f39, %f40, %f41, %f42};
$L__BB2_15:
	add.s32 	%r34, %r15, %r4;
	setp.lt.s32 	%p11, %r34, %r18;
	@%p11 bra 	$L__BB2_7;
$L__BB2_16:
	ret;

}
	// .globl	_Z23softmax_v2_kernel_pass1PKfPfiii
.visible .entry _Z23softmax_v2_kernel_pass1PKfPfiii(
	.param .u64 .ptr .align 1 _Z23softmax_v2_kernel_pass1PKfPfiii_param_0,
	.param .u64 .ptr .align 1 _Z23softmax_v2_kernel_pass1PKfPfiii_param_1,
	.param .u32 _Z23softmax_v2_kernel_pass1PKfPfiii_param_2,
	.param .u32 _Z23softmax_v2_kernel_pass1PKfPfiii_param_3,
	.param .u32 _Z23softmax_v2_kernel_pass1PKfPfiii_param_4
)
{
	.reg .pred 	%p<26>;
	.reg .b32 	%r<123>;
	.reg .b32 	%f<443>;
	.reg .b64 	%rd<22>;

	ld.param.u64 	%rd6, [_Z23softmax_v2_kernel_pass1PKfPfiii_param_0];
	ld.param.u64 	%rd7, [_Z23softmax_v2_kernel_pass1PKfPfiii_param_1];
	ld.param.u32 	%r21, [_Z23softmax_v2_kernel_pass1PKfPfiii_param_2];
	ld.param.u32 	%r19, [_Z23softmax_v2_kernel_pass1PKfPfiii_param_3];
	ld.param.u32 	%r20, [_Z23softmax_v2_kernel_pass1PKfPfiii_param_4];
	cvta.to.global.u64 	%rd1, %rd6;
	cvta.to.global.u64 	%rd8, %rd7;
	mov.u32 	%r1, %tid.x;
	mov.u32 	%r121, %ntid.x;
	mov.u32 	%r22, %ctaid.x;
	mov.u32 	%r23, %ctaid.y;
	mul.lo.s32 	%r24, %r19, %r23;
	mad.lo.s32 	%r25, %r20, %r22, %r24;
	cvt.s64.s32 	%rd2, %r25;
	mul.wide.u32 	%rd9, %r23, 4;
	add.s64 	%rd3, %rd8, %rd9;
	mul.wide.s32 	%rd4, %r21, 4;
	shl.b32 	%r3, %r1, 2;
	setp.ge.s32 	%p1, %r3, %r20;
	mov.f32 	%f431, 0f00000000;
	mov.f32 	%f430, 0fFF800000;
	mov.f32 	%f424, 0f00000000;
	mov.f32 	%f425, 0fFF800000;
	@%p1 bra 	$L__BB3_11;
	shl.b32 	%r4, %r121, 2;
	add.s32 	%r5, %r3, %r4;
	max.u32 	%r26, %r20, %r5;
	setp.lt.u32 	%p2, %r5, %r20;
	selp.u32 	%r27, 1, 0, %p2;
	add.s32 	%r28, %r5, %r27;
	sub.s32 	%r29, %r26, %r28;
	div.u32 	%r30, %r29, %r4;
	add.s32 	%r6, %r30, %r27;
	and.b32  	%r31, %r6, 1;
	setp.eq.b32 	%p3, %r31, 1;
	mov.u32 	%r120, %r3;
	@%p3 bra 	$L__BB3_4;
	setp.ge.s32 	%p4, %r3, %r19;
	mov.f32 	%f430, 0fFF800000;
	mov.f32 	%f431, 0f00000000;
	mov.u32 	%r120, %r5;
	@%p4 bra 	$L__BB3_4;
	cvt.u64.u32 	%rd10, %r3;
	add.s64 	%rd11, %rd10, %rd2;
	shl.b64 	%rd12, %rd11, 2;
	add.s64 	%rd13, %rd1, %rd12;
	ld.global.v4.f32 	{%f41, %f42, %f43, %f44}, [%rd13];
	max.f32 	%f45, %f41, %f42;
	max.f32 	%f46, %f43, %f44;
	max.f32 	%f47, %f45, %f46;
	max.f32 	%f425, %f47, 0fFF800000;
	mov.f32 	%f48, 0fFF800000;
	sub.f32 	%f49, %f48, %f425;
	fma.rn.f32 	%f50, %f49, 0f3BBB989D, 0f3F000000;
	cvt.sat.f32.f32 	%f51, %f50;
	mov.f32 	%f52, 0f4B400001;
	mov.f32 	%f53, 0f437C0000;
	fma.rm.f32 	%f54, %f51, %f53, %f52;
	add.f32 	%f55, %f54, 0fCB40007F;
	neg.f32 	%f56, %f55;
	fma.rn.f32 	%f57, %f49, 0f3FB8AA3B, %f56;
	fma.rn.f32 	%f58, %f49, 0f32A57060, %f57;
	mov.b32 	%r32, %f54;
	shl.b32 	%r33, %r32, 23;
	mov.b32 	%f59, %r33;
	ex2.approx.ftz.f32 	%f60, %f58;
	mul.f32 	%f61, %f60, %f59;
	sub.f32 	%f62, %f41, %f425;
	sub.f32 	%f63, %f42, %f425;
	sub.f32 	%f64, %f43, %f425;
	sub.f32 	%f65, %f44, %f425;
	fma.rn.f32 	%f66, %f62, 0f3BBB989D, 0f3F000000;
	cvt.sat.f32.f32 	%f67, %f66;
	fma.rm.f32 	%f68, %f67, %f53, %f52;
	add.f32 	%f69, %f68, 0fCB40007F;
	neg.f32 	%f70, %f69;
	fma.rn.f32 	%f71, %f62, 0f3FB8AA3B, %f70;
	fma.rn.f32 	%f72, %f62, 0f32A57060, %f71;
	mov.b32 	%r34, %f68;
	shl.b32 	%r35, %r34, 23;
	mov.b32 	%f73, %r35;
	ex2.approx.ftz.f32 	%f74, %f72;
	fma.rn.f32 	%f75, %f63, 0f3BBB989D, 0f3F000000;
	cvt.sat.f32.f32 	%f76, %f75;
	fma.rm.f32 	%f77, %f76, %f53, %f52;
	add.f32 	%f78, %f77, 0fCB40007F;
	neg.f32 	%f79, %f78;
	fma.rn.f32 	%f80, %f63, 0f3FB8AA3B, %f79;
	fma.rn.f32 	%f81, %f63, 0f32A57060, %f80;
	mov.b32 	%r36, %f77;
	shl.b32 	%r37, %r36, 23;
	mov.b32 	%f82, %r37;
	ex2.approx.ftz.f32 	%f83, %f81;
	mul.f32 	%f84, %f83, %f82;
	fma.rn.f32 	%f85, %f64, 0f3BBB989D, 0f3F000000;
	cvt.sat.f32.f32 	%f86, %f85;
	fma.rm.f32 	%f87, %f86, %f53, %f52;
	add.f32 	%f88, %f87, 0fCB40007F;
	neg.f32 	%f89, %f88;
	fma.rn.f32 	%f90, %f64, 0f3FB8AA3B, %f89;
	fma.rn.f32 	%f91, %f64, 0f32A57060, %f90;
	mov.b32 	%r38, %f87;
	shl.b32 	%r39, %r38, 23;
	mov.b32 	%f92, %r39;
	ex2.approx.ftz.f32 	%f93, %f91;
	fma.rn.f32 	%f94, %f65, 0f3BBB989D, 0f3F000000;
	cvt.sat.f32.f32 	%f95, %f94;
	fma.rm.f32 	%f96, %f95, %f53, %f52;
	add.f32 	%f97, %f96, 0fCB40007F;
	neg.f32 	%f98, %f97;
	fma.rn.f32 	%f99, %f65, 0f3FB8AA3B, %f98;
	fma.rn.f32 	%f100, %f65, 0f32A57060, %f99;
	mov.b32 	%r40, %f96;
	shl.b32 	%r41, %r40, 23;
	mov.b32 	%f101, %r41;
	ex2.approx.ftz.f32 	%f102, %f100;
	fma.rn.f32 	%f103, %f74, %f73, %f84;
	fma.rn.f32 	%f104, %f93, %f92, %f103;
	fma.rn.f32 	%f105, %f102, %f101, %f104;
	fma.rn.f32 	%f424, %f61, 0f00000000, %f105;
	mov.f32 	%f430, %f425;
	mov.f32 	%f431, %f424;
$L__BB3_4:
	setp.eq.s32 	%p5, %r6, 0;
	@%p5 bra 	$L__BB3_11;
	mov.f32 	%f431, %f424;
	mov.f32 	%f430, %f425;
$L__BB3_6:
	setp.ge.s32 	%p6, %r120, %r19;
	@%p6 bra 	$L__BB3_8;
	cvt.u64.u32 	%rd14, %r120;
	add.s64 	%rd15, %rd14, %rd2;
	shl.b64 	%rd16, %rd15, 2;
	add.s64 	%rd17, %rd1, %rd16;
	ld.global.v4.f32 	{%f106, %f107, %f108, %f109}, [%rd17];
	max.f32 	%f110, %f106, %f107;
	max.f32 	%f111, %f108, %f109;
	max.f32 	%f112, %f110, %f111;
	max.f32 	%f9, %f430, %f112;
	sub.f32 	%f113, %f430, %f9;
	fma.rn.f32 	%f114, %f113, 0f3BBB989D, 0f3F000000;
	cvt.sat.f32.f32 	%f115, %f114;
	mov.f32 	%f116, 0f4B400001;
	mov.f32 	%f117, 0f437C0000;
	fma.rm.f32 	%f118, %f115, %f117, %f116;
	add.f32 	%f119, %f118, 0fCB40007F;
	neg.f32 	%f120, %f119;
	fma.rn.f32 	%f121, %f113, 0f3FB8AA3B, %f120;
	fma.rn.f32 	%f122, %f113, 0f32A57060, %f121;
	mov.b32 	%r42, %f118;
	shl.b32 	%r43, %r42, 23;
	mov.b32 	%f123, %r43;
	ex2.approx.ftz.f32 	%f124, %f122;
	mul.f32 	%f125, %f124, %f123;
	sub.f32 	%f126, %f106, %f9;
	sub.f32 	%f127, %f107, %f9;
	sub.f32 	%f128, %f108, %f9;
	sub.f32 	%f129, %f109, %f9;
	fma.rn.f32 	%f130, %f126, 0f3BBB989D, 0f3F000000;
	cvt.sat.f32.f32 	%f131, %f130;
	fma.rm.f32 	%f132, %f131, %f117, %f116;
	add.f32 	%f133, %f132, 0fCB40007F;
	neg.f32 	%f134, %f133;
	fma.rn.f32 	%f135, %f126, 0f3FB8AA3B, %f134;
	fma.rn.f32 	%f136, %f126, 0f32A57060, %f135;
	mov.b32 	%r44, %f132;
	shl.b32 	%r45, %r44, 23;
	mov.b32 	%f137, %r45;
	ex2.approx.ftz.f32 	%f138, %f136;
	fma.rn.f32 	%f139, %f127, 0f3BBB989D, 0f3F000000;
	cvt.sat.f32.f32 	%f140, %f139;
	fma.rm.f32 	%f141, %f140, %f117, %f116;
	add.f32 	%f142, %f141, 0fCB40007F;
	neg.f32 	%f143, %f142;
	fma.rn.f32 	%f144, %f127, 0f3FB8AA3B, %f143;
	fma.rn.f32 	%f145, %f127, 0f32A57060, %f144;
	mov.b32 	%r46, %f141;
	shl.b32 	%r47, %r46, 23;
	mov.b32 	%f146, %r47;
	ex2.approx.ftz.f32 	%f147, %f145;
	mul.f32 	%f148, %f147, %f146;
	fma.rn.f32 	%f149, %f128, 0f3BBB989D, 0f3F000000;
	cvt.sat.f32.f32 	%f150, %f149;
	fma.rm.f32 	%f151, %f150, %f117, %f116;
	add.f32 	%f152, %f151, 0fCB40007F;
	neg.f32 	%f153, %f152;
	fma.rn.f32 	%f154, %f128, 0f3FB8AA3B, %f153;
	fma.rn.f32 	%f155, %f128, 0f32A57060, %f154;
	mov.b32 	%r48, %f151;
	shl.b32 	%r49, %r48, 23;
	mov.b32 	%f156, %r49;
	ex2.approx.ftz.f32 	%f157, %f155;
	fma.rn.f32 	%f158, %f129, 0f3BBB989D, 0f3F000000;
	cvt.sat.f32.f32 	%f159, %f158;
	fma.rm.f32 	%f160, %f159, %f117, %f116;
	add.f32 	%f161, %f160, 0fCB40007F;
	neg.f32 	%f162, %f161;
	fma.rn.f32 	%f163, %f129, 0f3FB8AA3B, %f162;
	fma.rn.f32 	%f164, %f129, 0f32A57060, %f163;
	mov.b32 	%r50, %f160;
	shl.b32 	%r51, %r50, 23;
	mov.b32 	%f165, %r51;
	ex2.approx.ftz.f32 	%f166, %f164;
	fma.rn.f32 	%f167, %f138, %f137, %f148;
	fma.rn.f32 	%f168, %f157, %f156, %f167;
	fma.rn.f32 	%f169, %f166, %f165, %f168;
	fma.rn.f32 	%f431, %f431, %f125, %f169;
	mov.f32 	%f430, %f9;
$L__BB3_8:
	add.s32 	%r9, %r120, %r4;
	setp.ge.s32 	%p7, %r9, %r19;
	@%p7 bra 	$L__BB3_10;
	cvt.u64.u32 	%rd18, %r9;
	add.s64 	%rd19, %rd18, %rd2;
	shl.b64 	%rd20, %rd19, 2;
	add.s64 	%rd21, %rd1, %rd20;
	ld.global.v4.f32 	{%f170, %f171, %f172, %f173}, [%rd21];
	max.f32 	%f174, %f170, %f171;
	max.f32 	%f175, %f172, %f173;
	max.f32 	%f176, %f174, %f175;
	max.f32 	%f13, %f430, %f176;
	sub.f32 	%f177, %f430, %f13;
	fma.rn.f32 	%f178, %f177, 0f3BBB989D, 0f3F000000;
	cvt.sat.f32.f32 	%f179, %f178;
	mov.f32 	%f180, 0f4B400001;
	mov.f32 	%f181, 0f437C0000;
	fma.rm.f32 	%f182, %f179, %f181, %f180;
	add.f32 	%f183, %f182, 0fCB40007F;
	neg.f32 	%f184, %f183;
	fma.rn.f32 	%f185, %f177, 0f3FB8AA3B, %f184;
	fma.rn.f32 	%f186, %f177, 0f32A57060, %f185;
	mov.b32 	%r52, %f182;
	shl.b32 	%r53, %r52, 23;
	mov.b32 	%f187, %r53;
	ex2.approx.ftz.f32 	%f188, %f186;
	mul.f32 	%f189, %f188, %f187;
	sub.f32 	%f190, %f170, %f13;
	sub.f32 	%f191, %f171, %f13;
	sub.f32 	%f192, %f172, %f13;
	sub.f32 	%f193, %f173, %f13;
	fma.rn.f32 	%f194, %f190, 0f3BBB989D, 0f3F000000;
	cvt.sat.f32.f32 	%f195, %f194;
	fma.rm.f32 	%f196, %f195, %f181, %f180;
	add.f32 	%f197, %f196, 0fCB40007F;
	neg.f32 	%f198, %f197;
	fma.rn.f32 	%f199, %f190, 0f3FB8AA3B, %f198;
	fma.rn.f32 	%f200, %f190, 0f32A57060, %f199;
	mov.b32 	%r54, %f196;
	shl.b32 	%r55, %r54, 23;
	mov.b32 	%f201, %r55;
	ex2.approx.ftz.f32 	%f202, %f200;
	fma.rn.f32 	%f203, %f191, 0f3BBB989D, 0f3F000000;
	cvt.sat.f32.f32 	%f204, %f203;
	fma.rm.f32 	%f205, %f204, %f181, %f180;
	add.f32 	%f206, %f205, 0fCB40007F;
	neg.f32 	%f207, %f206;
	fma.rn.f32 	%f208, %f191, 0f3FB8AA3B, %f207;
	fma.rn.f32 	%f209, %f191, 0f32A57060, %f208;
	mov.b32 	%r56, %f205;
	shl.b32 	%r57, %r56, 23;
	mov.b32 	%f210, %r57;
	ex2.approx.ftz.f32 	%f211, %f209;
	mul.f32 	%f212, %f211, %f210;
	fma.rn.f32 	%f213, %f192, 0f3BBB989D, 0f3F000000;
	cvt.sat.f32.f32 	%f214, %f213;
	fma.rm.f32 	%f215, %f214, %f181, %f180;
	add.f32 	%f216, %f215, 0fCB40007F;
	neg.f32 	%f217, %f216;
	fma.rn.f32 	%f218, %f192, 0f3FB8AA3B, %f217;
	fma.rn.f32 	%f219, %f192, 0f32A57060, %f218;
	mov.b32 	%r58, %f215;
	shl.b32 	%r59, %r58, 23;
	mov.b32 	%f220, %r59;
	ex2.approx.ftz.f32 	%f221, %f219;
	fma.rn.f32 	%f222, %f193, 0f3BBB989D, 0f3F000000;
	cvt.sat.f32.f32 	%f223, %f222;
	fma.rm.f32 	%f224, %f223, %f181, %f180;
	add.f32 	%f225, %f224, 0fCB40007F;
	neg.f32 	%f226, %f225;
	fma.rn.f32 	%f227, %f193, 0f3FB8AA3B, %f226;
	fma.rn.f32 	%f228, %f193, 0f32A57060, %f227;
	mov.b32 	%r60, %f224;
	shl.b32 	%r61, %r60, 23;
	mov.b32 	%f229, %r61;
	ex2.approx.ftz.f32 	%f230, %f228;
	fma.rn.f32 	%f231, %f202, %f201, %f212;
	fma.rn.f32 	%f232, %f221, %f220, %f231;
	fma.rn.f32 	%f233, %f230, %f229, %f232;
	fma.rn.f32 	%f431, %f431, %f189, %f233;
	mov.f32 	%f430, %f13;
$L__BB3_10:
	add.s32 	%r120, %r9, %r4;
	setp.lt.s32 	%p8, %r120, %r20;
	@%p8 bra 	$L__BB3_6;
$L__BB3_11:
	shl.b32 	%r62, %r1, 2;
	mov.u32 	%r63, max_shared;
	add.s32 	%r11, %r63, %r62;
	st.shared.f32 	[%r11], %f430;
	shl.b32 	%r64, %r121, 2;
	add.s32 	%r12, %r11, %r64;
	st.shared.f32 	[%r12], %f431;
	setp.gt.u32 	%p9, %r121, 63;
	@%p9 bra 	$L__BB3_15;
$L__BB3_12:
	shr.u32 	%r14, %r121, 1;
	bar.sync 	0;
	setp.ge.u32 	%p10, %r1, %r14;
	@%p10 bra 	$L__BB3_14;
	shl.b32 	%r65, %r14, 2;
	add.s32 	%r66, %r11, %r65;
	ld.shared.f32 	%f234, [%r66];
	add.s32 	%r67, %r12, %r65;
	ld.shared.f32 	%f235, [%r67];
	max.f32 	%f21, %f430, %f234;
	sub.f32 	%f236, %f430, %f21;
	fma.rn.f32 	%f237, %f236, 0f3BBB989D, 0f3F000000;
	cvt.sat.f32.f32 	%f238, %f237;
	mov.f32 	%f239, 0f4B400001;
	mov.f32 	%f240, 0f437C0000;
	fma.rm.f32 	%f241, %f238, %f240, %f239;
	add.f32 	%f242, %f241, 0fCB40007F;
	neg.f32 	%f243, %f242;
	fma.rn.f32 	%f244, %f236, 0f3FB8AA3B, %f243;
	fma.rn.f32 	%f245, %f236, 0f32A57060, %f244;
	mov.b32 	%r68, %f241;
	shl.b32 	%r69, %r68, 23;
	mov.b32 	%f246, %r69;
	ex2.approx.ftz.f32 	%f247, %f245;
	mul.f32 	%f248, %f247, %f246;
	sub.f32 	%f249, %f234, %f21;
	fma.rn.f32 	%f250, %f249, 0f3BBB989D, 0f3F000000;
	cvt.sat.f32.f32 	%f251, %f250;
	fma.rm.f32 	%f252, %f251, %f240, %f239;
	add.f32 	%f253, %f252, 0fCB40007F;
	neg.f32 	%f254, %f253;
	fma.rn.f32 	%f255, %f249, 0f3FB8AA3B, %f254;
	fma.rn.f32 	%f256, %f249, 0f32A57060, %f255;
	mov.b32 	%r70, %f252;
	shl.b32 	%r71, %r70, 23;
	mov.b32 	%f257, %r71;
	ex2.approx.ftz.f32 	%f258, %f256;
	mul.f32 	%f259, %f258, %f257;
	mul.f32 	%f260, %f235, %f259;
	fma.rn.f32 	%f431, %f431, %f248, %f260;
	st.shared.f32 	[%r11], %f21;
	st.shared.f32 	[%r12], %f431;
	mov.f32 	%f430, %f21;
$L__BB3_14:
	setp.lt.u32 	%p11, %r121, 128;
	mov.u32 	%r121, %r14;
	@%p11 bra 	$L__BB3_12;
$L__BB3_15:
	setp.gt.u32 	%p12, %r1, 31;
	@%p12 bra 	$L__BB3_22;
	mov.b32 	%r72, %f430;
	shfl.sync.down.b32	%r73|%p13, %r72, 16, 31, -1;
	mov.b32 	%f261, %r73;
	mov.b32 	%r74, %f431;
	shfl.sync.down.b32	%r75|%p14, %r74, 16, 31, -1;
	mov.b32 	%f262, %r75;
	max.f32 	%f263, %f430, %f261;
	sub.f32 	%f264, %f430, %f263;
	fma.rn.f32 	%f265, %f264, 0f3BBB989D, 0f3F000000;
	cvt.sat.f32.f32 	%f266, %f265;
	mov.f32 	%f267, 0f4B400001;
	mov.f32 	%f268, 0f437C0000;
	fma.rm.f32 	%f269, %f266, %f268, %f267;
	add.f32 	%f270, %f269, 0fCB40007F;
	neg.f32 	%f271, %f270;
	fma.rn.f32 	%f272, %f264, 0f3FB8AA3B, %f271;
	fma.rn.f32 	%f273, %f264, 0f32A57060, %f272;
	mov.b32 	%r76, %f269;
	shl.b32 	%r77, %r76, 23;
	mov.b32 	%f274, %r77;
	ex2.approx.ftz.f32 	%f275, %f273;
	mul.f32 	%f276, %f275, %f274;
	sub.f32 	%f277, %f261, %f263;
	fma.rn.f32 	%f278, %f277, 0f3BBB989D, 0f3F000000;
	cvt.sat.f32.f32 	%f279, %f278;
	fma.rm.f32 	%f280, %f279, %f268, %f267;
	add.f32 	%f281, %f280, 0fCB40007F;
	neg.f32 	%f282, %f281;
	fma.rn.f32 	%f283, %f277, 0f3FB8AA3B, %f282;
	fma.rn.f32 	%f284, %f277, 0f32A57060, %f283;
	mov.b32 	%r78, %f280;
	shl.b32 	%r79, %r78, 23;
	mov.b32 	%f285, %r79;
	ex2.approx.ftz.f32 	%f286, %f284;
	mul.f32 	%f287, %f286, %f285;
	mul.f32 	%f288, %f287, %f262;
	fma.rn.f32 	%f289, %f431, %f276, %f288;
	mov.b32 	%r80, %f263;
	shfl.sync.down.b32	%r81|%p15, %r80, 8, 31, -1;
	mov.b32 	%f290, %r81;
	mov.b32 	%r82, %f289;
	shfl.sync.down.b32	%r83|%p16, %r82, 8, 31, -1;
	mov.b32 	%f291, %r83;
	max.f32 	%f292, %f263, %f290;
	sub.f32 	%f293, %f263, %f292;
	fma.rn.f32 	%f294, %f293, 0f3BBB989D, 0f3F000000;
	cvt.sat.f32.f32 	%f295, %f294;
	fma.rm.f32 	%f296, %f295, %f268, %f267;
	add.f32 	%f297, %f296, 0fCB40007F;
	neg.f32 	%f298, %f297;
	fma.rn.f32 	%f299, %f293, 0f3FB8AA3B, %f298;
	fma.rn.f32 	%f300, %f293, 0f32A57060, %f299;
	mov.b32 	%r84, %f296;
	shl.b32 	%r85, %r84, 23;
	mov.b32 	%f301, %r85;
	ex2.approx.ftz.f32 	%f302, %f300;
	mul.f32 	%f303, %f302, %f301;
	sub.f32 	%f304, %f290, %f292;
	fma.rn.f32 	%f305, %f304, 0f3BBB989D, 0f3F000000;
	cvt.sat.f32.f32 	%f306, %f305;
	fma.rm.f32 	%f307, %f306, %f268, %f267;
	add.f32 	%f308, %f307, 0fCB40007F;
	neg.f32 	%f309, %f308;
	fma.rn.f32 	%f310, %f304, 0f3FB8AA3B, %f309;
	fma.rn.f32 	%f311, %f304, 0f32A57060, %f310;
	mov.b32 	%r86, %f307;
	shl.b32 	%r87, %r86, 23;
	mov.b32 	%f312, %r87;
	ex2.approx.ftz.f32 	%f313, %f311;
	mul.f32 	%f314, %f313, %f312;
	mul.f32 	%f315, %f314, %f291;
	fma.rn.f32 	%f316, %f289, %f303, %f315;
	mov.b32 	%r88, %f292;
	shfl.sync.down.b32	%r89|%p17, %r88, 4, 31, -1;
	mov.b32 	%f317, %r89;
	mov.b32 	%r90, %f316;
	shfl.sync.down.b32	%r91|%p18, %r90, 4, 31, -1;
	mov.b32 	%f318, %r91;
	max.f32 	%f319, %f292, %f317;
	sub.f32 	%f320, %f292, %f319;
	fma.rn.f32 	%f321, %f320, 0f3BBB989D, 0f3F000000;
	cvt.sat.f32.f32 	%f322, %f321;
	fma.rm.f32 	%f323, %f322, %f268, %f267;
	add.f32 	%f324, %f323, 0fCB40007F;
	neg.f32 	%f325, %f324;
	fma.rn.f32 	%f326, %f320, 0f3FB8AA3B, %f325;
	fma.rn.f32 	%f327, %f320, 0f32A57060, %f326;
	mov.b32 	%r92, %f323;
	shl.b32 	%r93, %r92, 23;
	mov.b32 	%f328, %r93;
	ex2.approx.ftz.f32 	%f329, %f327;
	mul.f32 	%f330, %f329, %f328;
	sub.f32 	%f331, %f317, %f319;
	fma.rn.f32 	%f332, %f331, 0f3BBB989D, 0f3F000000;
	cvt.sat.f32.f32 	%f333, %f332;
	fma.rm.f32 	%f334, %f333, %f268, %f267;
	add.f32 	%f335, %f334, 0fCB40007F;
	neg.f32 	%f336, %f335;
	fma.rn.f32 	%f337, %f331, 0f3FB8AA3B, %f336;
	fma.rn.f32 	%f338, %f331, 0f32A57060, %f337;
	mov.b32 	%r94, %f334;
	shl.b32 	%r95, %r94, 23;
	mov.b32 	%f339, %r95;
	ex2.approx.ftz.f32 	%f340, %f338;
	mul.f32 	%f341, %f340, %f339;
	mul.f32 	%f342, %f341, %f318;
	fma.rn.f32 	%f343, %f316, %f330, %f342;
	mov.b32 	%r96, %f319;
	shfl.sync.down.b32	%r97|%p19, %r96, 2, 31, -1;
	mov.b32 	%f344, %r97;
	mov.b32 	%r98, %f343;
	shfl.sync.down.b32	%r99|%p20, %r98, 2, 31, -1;
	mov.b32 	%f345, %r99;
	max.f32 	%f346, %f319, %f344;
	sub.f32 	%f347, %f319, %f346;
	fma.rn.f32 	%f348, %f347, 0f3BBB989D, 0f3F000000;
	cvt.sat.f32.f32 	%f349, %f348;
	fma.rm.f32 	%f350, %f349, %f268, %f267;
	add.f32 	%f351, %f350, 0fCB40007F;
	neg.f32 	%f352, %f351;
	fma.rn.f32 	%f353, %f347, 0f3FB8AA3B, %f352;
	fma.rn.f32 	%f354, %f347, 0f32A57060, %f353;
	mov.b32 	%r100, %f350;
	shl.b32 	%r101, %r100, 23;
	mov.b32 	%f355, %r101;
	ex2.approx.ftz.f32 	%f356, %f354;
	mul.f32 	%f357, %f356, %f355;
	sub.f32 	%f358, %f344, %f346;
	fma.rn.f32 	%f359, %f358, 0f3BBB989D, 0f3F000000;
	cvt.sat.f32.f32 	%f360, %f359;
	fma.rm.f32 	%f361, %f360, %f268, %f267;
	add.f32 	%f362, %f361, 0fCB40007F;
	neg.f32 	%f363, %f362;
	fma.rn.f32 	%f364, %f358, 0f3FB8AA3B, %f363;
	fma.rn.f32 	%f365, %f358, 0f32A57060, %f364;
	mov.b32 	%r102, %f361;
	shl.b32 	%r103, %r102, 23;
	mov.b32 	%f366, %r103;
	ex2.approx.ftz.f32 	%f367, %f365;
	mul.f32 	%f368, %f367, %f366;
	mul.f32 	%f369, %f368, %f345;
	fma.rn.f32 	%f370, %f343, %f357, %f369;
	mov.b32 	%r104, %f346;
	shfl.sync.down.b32	%r105|%p21, %r104, 1, 31, -1;
	mov.b32 	%f371, %r105;
	mov.b32 	%r106, %f370;
	shfl.sync.down.b32	%r107|%p22, %r106, 1, 31, -1;
	mov.b32 	%f372, %r107;
	max.f32 	%f27, %f346, %f371;
	sub.f32 	%f373, %f346, %f27;
	fma.rn.f32 	%f374, %f373, 0f3BBB989D, 0f3F000000;
	cvt.sat.f32.f32 	%f375, %f374;
	fma.rm.f32 	%f376, %f375, %f268, %f267;
	add.f32 	%f377, %f376, 0fCB40007F;
	neg.f32 	%f378, %f377;
	fma.rn.f32 	%f379, %f373, 0f3FB8AA3B, %f378;
	fma.rn.f32 	%f380, %f373, 0f32A57060, %f379;
	mov.b32 	%r108, %f376;
	shl.b32 	%r109, %r108, 23;
	mov.b32 	%f381, %r109;
	ex2.approx.ftz.f32 	%f382, %f380;
	mul.f32 	%f383, %f382, %f381;
	sub.f32 	%f384, %f371, %f27;
	fma.rn.f32 	%f385, %f384, 0f3BBB989D, 0f3F000000;
	cvt.sat.f32.f32 	%f386, %f385;
	fma.rm.f32 	%f387, %f386, %f268, %f267;
	add.f32 	%f388, %f387, 0fCB40007F;
	neg.f32 	%f389, %f388;
	fma.rn.f32 	%f390, %f384, 0f3FB8AA3B, %f389;
	fma.rn.f32 	%f391, %f384, 0f32A57060, %f390;
	mov.b32 	%r110, %f387;
	shl.b32 	%r111, %r110, 23;
	mov.b32 	%f392, %r111;
	ex2.approx.ftz.f32 	%f393, %f391;
	mul.f32 	%f394, %f393, %f392;
	mul.f32 	%f395, %f394, %f372;
	fma.rn.f32 	%f28, %f370, %f383, %f395;
	setp.ne.s32 	%p23, %r1, 0;
	@%p23 bra 	$L__BB3_22;
	mov.b32 	%r15, %f27;
	setp.lt.s32 	%p24, %r15, 0;
	@%p24 bra 	$L__BB3_19;
	atom.global.max.s32 	%r122, [%rd3], %r15;
	bra.uni 	$L__BB3_20;
$L__BB3_19:
	atom.global.min.u32 	%r122, [%rd3], %r15;
$L__BB3_20:
	add.s64 	%rd5, %rd3, %rd4;
	mov.b32 	%f396, %r122;
	max.f32 	%f397, %f27, %f396;
	ld.global.f32 	%f442, [%rd5];
	sub.f32 	%f398, %f27, %f397;
	fma.rn.f32 	%f399, %f398, 0f3BBB989D, 0f3F000000;
	cvt.sat.f32.f32 	%f400, %f399;
	mov.f32 	%f401, 0f4B400001;
	mov.f32 	%f402, 0f437C0000;
	fma.rm.f32 	%f403, %f400, %f402, %f401;
	add.f32 	%f404, %f403, 0fCB40007F;
	neg.f32 	%f405, %f404;
	fma.rn.f32 	%f406, %f398, 0f3FB8AA3B, %f405;
	fma.rn.f32 	%f407, %f398, 0f32A57060, %f406;
	mov.b32 	%r112, %f403;
	shl.b32 	%r113, %r112, 23;
	mov.b32 	%f408, %r113;
	ex2.approx.ftz.f32 	%f409, %f407;
	mul.f32 	%f410, %f409, %f408;
	mul.f32 	%f30, %f28, %f410;
	sub.f32 	%f411, %f396, %f397;
	fma.rn.f32 	%f412, %f411, 0f3BBB989D, 0f3F000000;
	cvt.sat.f32.f32 	%f413, %f412;
	fma.rm.f32 	%f414, %f413, %f402, %f401;
	add.f32 	%f415, %f414, 0fCB40007F;
	neg.f32 	%f416, %f415;
	fma.rn.f32 	%f417, %f411, 0f3FB8AA3B, %f416;
	fma.rn.f32 	%f418, %f411, 0f32A57060, %f417;
	mov.b32 	%r114, %f414;
	shl.b32 	%r115, %r114, 23;
	mov.b32 	%f419, %r115;
	ex2.approx.ftz.f32 	%f420, %f418;
	mul.f32 	%f31, %f420, %f419;
$L__BB3_21:
	fma.rn.f32 	%f421, %f442, %f31, %f30;
	mov.b32 	%r116, %f442;
	mov.b32 	%r117, %f421;
	atom.relaxed.global.cas.b32 	%r118, [%rd5], %r116, %r117;
	cvt.rn.f32.s32 	%f33, %r118;
	setp.neu.f32 	%p25, %f442, %f33;
	mov.f32 	%f442, %f33;
	@%p25 bra 	$L__BB3_21;
$L__BB3_22:
	ret;

}
	// .globl	_Z23softmax_v2_kernel_pass2PKfPfS0_iii
.visible .entry _Z23softmax_v2_kernel_pass2PKfPfS0_iii(
	.param .u64 .ptr .align 1 _Z23softmax_v2_kernel_pass2PKfPfS0_iii_param_0,
	.param .u64 .ptr .align 1 _Z23softmax_v2_kernel_pass2PKfPfS0_iii_param_1,
	.param .u64 .ptr .align 1 _Z23softmax_v2_kernel_pass2PKfPfS0_iii_param_2,
	.param .u32 _Z23softmax_v2_kernel_pass2PKfPfS0_iii_param_3,
	.param .u32 _Z23softmax_v2_kernel_pass2PKfPfS0_iii_param_4,
	.param .u32 _Z23softmax_v2_kernel_pass2PKfPfS0_iii_param_5
)
{
	.reg .pred 	%p<9>;
	.reg .b32 	%r<50>;
	.reg .b32 	%f<166>;
	.reg .b64 	%rd<27>;

	ld.param.u64 	%rd4, [_Z23softmax_v2_kernel_pass2PKfPfS0_iii_param_0];
	ld.param.u64 	%rd5, [_Z23softmax_v2_kernel_pass2PKfPfS0_iii_param_1];
	ld.param.u64 	%rd6, [_Z23softmax_v2_kernel_pass2PKfPfS0_iii_param_2];
	ld.param.u32 	%r11, [_Z23softmax_v2_kernel_pass2PKfPfS0_iii_param_3];
	ld.param.u32 	%r9, [_Z23softmax_v2_kernel_pass2PKfPfS0_iii_param_4];
	ld.param.u32 	%r10, [_Z23softmax_v2_kernel_pass2PKfPfS0_iii_param_5];
	cvta.to.global.u64 	%rd1, %rd5;
	cvta.to.global.u64 	%rd2, %rd4;
	cvta.to.global.u64 	%rd7, %rd6;
	mov.u32 	%r12, %tid.x;
	mov.u32 	%r13, %ctaid.x;
	mov.u32 	%r14, %ctaid.y;
	mul.lo.s32 	%r15, %r9, %r14;
	mad.lo.s32 	%r16, %r10, %r13, %r15;
	cvt.s64.s32 	%rd3, %r16;
	mul.wide.u32 	%rd8, %r14, 4;
	add.s64 	%rd9, %rd7, %rd8;
	ld.global.f32 	%f1, [%rd9];
	mul.wide.s32 	%rd10, %r11, 4;
	add.s64 	%rd11, %rd9, %rd10;
	ld.global.f32 	%f3, [%rd11];
	rcp.rn.f32 	%f2, %f3;
	shl.b32 	%r1, %r12, 2;
	setp.ge.s32 	%p1, %r1, %r10;
	@%p1 bra 	$L__BB4_10;
	mov.u32 	%r17, %ntid.x;
	shl.b32 	%r2, %r17, 2;
	add.s32 	%r3, %r1, %r2;
	max.u32 	%r18, %r10, %r3;
	setp.lt.u32 	%p2, %r3, %r10;
	selp.u32 	%r19, 1, 0, %p2;
	add.s32 	%r20, %r3, %r19;
	sub.s32 	%r21, %r18, %r20;
	div.u32 	%r22, %r21, %r2;
	add.s32 	%r4, %r22, %r19;
	and.b32  	%r23, %r4, 1;
	setp.eq.b32 	%p3, %r23, 1;
	mov.u32 	%r49, %r1;
	@%p3 bra 	$L__BB4_4;
	setp.ge.s32 	%p4, %r1, %r9;
	mov.u32 	%r49, %r3;
	@%p4 bra 	$L__BB4_4;
	cvt.u64.u32 	%rd12, %r1;
	add.s64 	%rd13, %rd12, %rd3;
	shl.b64 	%rd14, %rd13, 2;
	add.s64 	%rd15, %rd2, %rd14;
	ld.global.v4.f32 	{%f4, %f5, %f6, %f7}, [%rd15];
	sub.f32 	%f8, %f4, %f1;
	sub.f32 	%f9, %f5, %f1;
	sub.f32 	%f10, %f6, %f1;
	sub.f32 	%f11, %f7, %f1;
	fma.rn.f32 	%f12, %f8, 0f3BBB989D, 0f3F000000;
	cvt.sat.f32.f32 	%f13, %f12;
	mov.f32 	%f14, 0f4B400001;
	mov.f32 	%f15, 0f437C0000;
	fma.rm.f32 	%f16, %f13, %f15, %f14;
	add.f32 	%f17, %f16, 0fCB40007F;
	neg.f32 	%f18, %f17;
	fma.rn.f32 	%f19, %f8, 0f3FB8AA3B, %f18;
	fma.rn.f32 	%f20, %f8, 0f32A57060, %f19;
	mov.b32 	%r24, %f16;
	shl.b32 	%r25, %r24, 23;
	mov.b32 	%f21, %r25;
	ex2.approx.ftz.f32 	%f22, %f20;
	mul.f32 	%f23, %f22, %f21;
	fma.rn.f32 	%f24, %f9, 0f3BBB989D, 0f3F000000;
	cvt.sat.f32.f32 	%f25, %f24;
	fma.rm.f32 	%f26, %f25, %f15, %f14;
	add.f32 	%f27, %f26, 0fCB40007F;
	neg.f32 	%f28, %f27;
	fma.rn.f32 	%f29, %f9, 0f3FB8AA3B, %f28;
	fma.rn.f32 	%f30, %f9, 0f32A57060, %f29;
	mov.b32 	%r26, %f26;
	shl.b32 	%r27, %r26, 23;
	mov.b32 	%f31, %r27;
	ex2.approx.ftz.f32 	%f32, %f30;
	mul.f32 	%f33, %f32, %f31;
	fma.rn.f32 	%f34, %f10, 0f3BBB989D, 0f3F000000;
	cvt.sat.f32.f32 	%f35, %f34;
	fma.rm.f32 	%f36, %f35, %f15, %f14;
	add.f32 	%f37, %f36, 0fCB40007F;
	neg.f32 	%f38, %f37;
	fma.rn.f32 	%f39, %f10, 0f3FB8AA3B, %f38;
	fma.rn.f32 	%f40, %f10, 0f32A57060, %f39;
	mov.b32 	%r28, %f36;
	shl.b32 	%r29, %r28, 23;
	mov.b32 	%f41, %r29;
	ex2.approx.ftz.f32 	%f42, %f40;
	mul.f32 	%f43, %f42, %f41;
	fma.rn.f32 	%f44, %f11, 0f3BBB989D, 0f3F000000;
	cvt.sat.f32.f32 	%f45, %f44;
	fma.rm.f32 	%f46, %f45, %f15, %f14;
	add.f32 	%f47, %f46, 0fCB40007F;
	neg.f32 	%f48, %f47;
	fma.rn.f32 	%f49, %f11, 0f3FB8AA3B, %f48;
	fma.rn.f32 	%f50, %f11, 0f32A57060, %f49;
	mov.b32 	%r30, %f46;
	shl.b32 	%r31, %r30, 23;
	mov.b32 	%f51, %r31;
	ex2.approx.ftz.f32 	%f52, %f50;
	mul.f32 	%f53, %f52, %f51;
	mul.f32 	%f54, %f2, %f23;
	mul.f32 	%f55, %f2, %f33;
	mul.f32 	%f56, %f2, %f43;
	mul.f32 	%f57, %f2, %f53;
	add.s64 	%rd16, %rd1, %rd14;
	st.global.v4.f32 	[%rd16], {%f54, %f55, %f56, %f57};
$L__BB4_4:
	setp.eq.s32 	%p5, %r4, 0;
	@%p5 bra 	$L__BB4_10;
$L__BB4_5:
	setp.ge.s32 	%p6, %r49, %r9;
	@%p6 bra 	$L__BB4_7;
	cvt.u64.u32 	%rd17, %r49;
	add.s64 	%rd18, %rd17, %rd3;
	shl.b64 	%rd19, %rd18, 2;
	add.s64 	%rd20, %rd2, %rd19;
	ld.global.v4.f32 	{%f58, %f59, %f60, %f61}, [%rd20];
	sub.f32 	%f62, %f58, %f1;
	sub.f32 	%f63, %f59, %f1;
	sub.f32 	%f64, %f60, %f1;
	sub.f32 	%f65, %f61, %f1;
	fma.rn.f32 	%f66, %f62, 0f3BBB989D, 0f3F000000;
	cvt.sat.f32.f32 	%f67, %f66;
	mov.f32 	%f68, 0f4B400001;
	mov.f32 	%f69, 0f437C0000;
	fma.rm.f32 	%f70, %f67, %f69, %f68;
	add.f32 	%f71, %f70, 0fCB40007F;
	neg.f32 	%f72, %f71;
	fma.rn.f32 	%f73, %f62, 0f3FB8AA3B, %f72;
	fma.rn.f32 	%f74, %f62, 0f32A57060, %f73;
	mov.b32 	%r32, %f70;
	shl.b32 	%r33, %r32, 23;
	mov.b32 	%f75, %r33;
	ex2.approx.ftz.f32 	%f76, %f74;
	mul.f32 	%f77, %f76, %f75;
	fma.rn.f32 	%f78, %f63, 0f3BBB989D, 0f3F000000;
	cvt.sat.f32.f32 	%f79, %f78;
	fma.rm.f32 	%f80, %f79, %f69, %f68;
	add.f32 	%f81, %f80, 0fCB40007F;
	neg.f32 	%f82, %f81;
	fma.rn.f32 	%f83, %f63, 0f3FB8AA3B, %f82;
	fma.rn.f32 	%f84, %f63, 0f32A57060, %f83;
	mov.b32 	%r34, %f80;
	shl.b32 	%r35, %r34, 23;
	mov.b32 	%f85, %r35;
	ex2.approx.ftz.f32 	%f86, %f84;
	mul.f32 	%f87, %f86, %f85;
	fma.rn.f32 	%f88, %f64, 0f3BBB989D, 0f3F000000;
	cvt.sat.f32.f32 	%f89, %f88;
	fma.rm.f32 	%f90, %f89, %f69, %f68;
	add.f32 	%f91, %f90, 0fCB40007F;
	neg.f32 	%f92, %f91;
	fma.rn.f32 	%f93, %f64, 0f3FB8AA3B, %f92;
	fma.rn.f32 	%f94, %f64, 0f32A57060, %f93;
	mov.b32 	%r36, %f90;
	shl.b32 	%r37, %r36, 23;
	mov.b32 	%f95, %r37;
	ex2.approx.ftz.f32 	%f96, %f94;
	mul.f32 	%f97, %f96, %f95;
	fma.rn.f32 	%f98, %f65, 0f3BBB989D, 0f3F000000;
	cvt.sat.f32.f32 	%f99, %f98;
	fma.rm.f32 	%f100, %f99, %f69, %f68;
	add.f32 	%f101, %f100, 0fCB40007F;
	neg.f32 	%f102, %f101;
	fma.rn.f32 	%f103, %f65, 0f3FB8AA3B, %f102;
	fma.rn.f32 	%f104, %f65, 0f32A57060, %f103;
	mov.b32 	%r38, %f100;
	shl.b32 	%r39, %r38, 23;
	mov.b32 	%f105, %r39;
	ex2.approx.ftz.f32 	%f106, %f104;
	mul.f32 	%f107, %f106, %f105;
	mul.f32 	%f108, %f2, %f77;
	mul.f32 	%f109, %f2, %f87;
	mul.f32 	%f110, %f2, %f97;
	mul.f32 	%f111, %f2, %f107;
	add.s64 	%rd21, %rd1, %rd19;
	st.global.v4.f32 	[%rd21], {%f108, %f109, %f110, %f111};
$L__BB4_7:
	add.s32 	%r7, %r49, %r2;
	setp.ge.s32 	%p7, %r7, %r9;
	@%p7 bra 	$L__BB4_9;
	cvt.u64.u32 	%rd22, %r7;
	add.s64 	%rd23, %rd22, %rd3;
	shl.b64 	%rd24, %rd23, 2;
	add.s64 	%rd25, %rd2, %rd24;
	ld.global.v4.f32 	{%f112, %f113, %f114, %f115}, [%rd25];
	sub.f32 	%f116, %f112, %f1;
	sub.f32 	%f117, %f113, %f1;
	sub.f32 	%f118, %f114, %f1;
	sub.f32 	%f119, %f115, %f1;
	fma.rn.f32 	%f120, %f116, 0f3BBB989D, 0f3F000000;
	cvt.sat.f32.f32 	%f121, %f120;
	mov.f32 	%f122, 0f4B400001;
	mov.f32 	%f123, 0f437C0000;
	fma.rm.f32 	%f124, %f121, %f123, %f122;
	add.f32 	%f125, %f124, 0fCB40007F;
	neg.f32 	%f126, %f125;
	fma.rn.f32 	%f127, %f116, 0f3FB8AA3B, %f126;
	fma.rn.f32 	%f128, %f116, 0f32A57060, %f127;
	mov.b32 	%r40, %f124;
	shl.b32 	%r41, %r40, 23;
	mov.b32 	%f129, %r41;
	ex2.approx.ftz.f32 	%f130, %f128;
	mul.f32 	%f131, %f130, %f129;
	fma.rn.f32 	%f132, %f117, 0f3BBB989D, 0f3F000000;
	cvt.sat.f32.f32 	%f133, %f132;
	fma.rm.f32 	%f134, %f133, %f123, %f122;
	add.f32 	%f135, %f134, 0fCB40007F;
	neg.f32 	%f136, %f135;
	fma.rn.f32 	%f137, %f117, 0f3FB8AA3B, %f136;
	fma.rn.f32 	%f138, %f117, 0f32A57060, %f137;
	mov.b32 	%r42, %f134;
	shl.b32 	%r43, %r42, 23;
	mov.b32 	%f139, %r43;
	ex2.approx.ftz.f32 	%f140, %f138;
	mul.f32 	%f141, %f140, %f139;
	fma.rn.f32 	%f142, %f118, 0f3BBB989D, 0f3F000000;
	cvt.sat.f32.f32 	%f143, %f142;
	fma.rm.f32 	%f144, %f143, %f123, %f122;
	add.f32 	%f145, %f144, 0fCB40007F;
	neg.f32 	%f146, %f145;
	fma.rn.f32 	%f147, %f118, 0f3FB8AA3B, %f146;
	fma.rn.f32 	%f148, %f118, 0f32A57060, %f147;
	mov.b32 	%r44, %f144;
	shl.b32 	%r45, %r44, 23;
	mov.b32 	%f149, %r45;
	ex2.approx.ftz.f32 	%f150, %f148;
	mul.f32 	%f151, %f150, %f149;
	fma.rn.f32 	%f152, %f119, 0f3BBB989D, 0f3F000000;
	cvt.sat.f32.f32 	%f153, %f152;
	fma.rm.f32 	%f154, %f153, %f123, %f122;
	add.f32 	%f155, %f154, 0fCB40007F;
	neg.f32 	%f156, %f155;
	fma.rn.f32 	%f157, %f119, 0f3FB8AA3B, %f156;
	fma.rn.f32 	%f158, %f119, 0f32A57060, %f157;
	mov.b32 	%r46, %f154;
	shl.b32 	%r47, %r46, 23;
	mov.b32 	%f159, %r47;
	ex2.approx.ftz.f32 	%f160, %f158;
	mul.f32 	%f161, %f160, %f159;
	mul.f32 	%f162, %f2, %f131;
	mul.f32 	%f163, %f2, %f141;
	mul.f32 	%f164, %f2, %f151;
	mul.f32 	%f165, %f2, %f161;
	add.s64 	%rd26, %rd1, %rd24;
	st.global.v4.f32 	[%rd26], {%f162, %f163, %f164, %f165};
$L__BB4_9:
	add.s32 	%r49, %r7, %r2;
	setp.lt.s32 	%p8, %r49, %r10;
	@%p8 bra 	$L__BB4_5;
$L__BB4_10:
	ret;

}


// ===== COMPILED SASS (sm_100) =====

	.target	sm_100

	.elftype	@"ET_EXEC"


//--------------------- .note.nv.tkinfo           --------------------------
	.section	.note.nv.tkinfo,"",@"SHT_NOTE"
	.sectionflags	@"SHF_NOTE_NV_TKINFO"
	.tkinfo
        /*0018*/ 	.word	0x00000002
        /*0030*/ 	.string	""
        /*0030*/ 	.string	"ptxas"
        /*0030*/ 	.string	"Cuda compilation tools, release 13.0, V13.0.88"
        /*0030*/ 	.string	"Build cuda_13.0.r13.0/compiler.36424714_0"
        /*0030*/ 	.string	"-arch sm_100 -m 64 "



//--------------------- .note.nv.cuinfo           --------------------------
	.section	.note.nv.cuinfo,"",@"SHT_NOTE"
	.sectionflags	@"SHF_NOTE_NV_CUINFO"
        /*0018*/ 	.short	0x0002
        /*001a*/ 	.short	0x0064
        /*001c*/ 	.short	0x0082
	.zero		2


//--------------------- .nv.info                  --------------------------
	.section	.nv.info,"",@"SHT_CUDA_INFO"
	.align	4


	//----- nvinfo : EIATTR_REGCOUNT
	.align		4
        /*0000*/ 	.byte	0x04, 0x2f
        /*0002*/ 	.short	(.L_1 - .L_0)
	.align		4
.L_0:
        /*0004*/ 	.word	index@(_Z23softmax_v1_kernel_pass1PKfPfiii)
        /*0008*/ 	.word	0x0000001c


	//----- nvinfo : EIATTR_FRAME_SIZE
	.align		4
.L_1:
        /*000c*/ 	.byte	0x04, 0x11
        /*000e*/ 	.short	(.L_3 - .L_2)
	.align		4
.L_2:
        /*0010*/ 	.word	index@(_Z23softmax_v1_kernel_pass1PKfPfiii)
        /*0014*/ 	.word	0x00000000


	//----- nvinfo : EIATTR_REGCOUNT
	.align		4
.L_3:
        /*0018*/ 	.byte	0x04, 0x2f
        /*001a*/ 	.short	(.L_5 - .L_4)
	.align		4
.L_4:
        /*001c*/ 	.word	index@(_Z23softmax_v1_kernel_pass2PKfPfS1_S1_iii)
        /*0020*/ 	.word	0x0000001d


	//----- nvinfo : EIATTR_FRAME_SIZE
	.align		4
.L_5:
        /*0024*/ 	.byte	0x04, 0x11
        /*0026*/ 	.short	(.L_7 - .L_6)
	.align		4
.L_6:
        /*0028*/ 	.word	index@(_Z23softmax_v1_kernel_pass2PKfPfS1_S1_iii)
        /*002c*/ 	.word	0x00000000


	//----- nvinfo : EIATTR_REGCOUNT
	.align		4
.L_7:
        /*0030*/ 	.byte	0x04, 0x2f
        /*0032*/ 	.short	(.L_9 - .L_8)
	.align		4
.L_8:
        /*0034*/ 	.word	index@(_Z23softmax_v1_kernel_pass3PfS_iii)
        /*0038*/ 	.word	0x00000018


	//----- nvinfo : EIATTR_FRAME_SIZE
	.align		4
.L_9:
        /*003c*/ 	.byte	0x04, 0x11
        /*003e*/ 	.short	(.L_11 - .L_10)
	.align		4
.L_10:
        /*0040*/ 	.word	index@($__internal_1_$__cuda_sm20_rcp_rn_f32_slowpath)
        /*0044*/ 	.word	0x00000000


	//----- nvinfo : EIATTR_FRAME_SIZE
	.align		4
.L_11:
        /*0048*/ 	.byte	0x04, 0x11
        /*004a*/ 	.short	(.L_13 - .L_12)
	.align		4
.L_12:
        /*004c*/ 	.word	index@(_Z23softmax_v1_kernel_pass3PfS_iii)
        /*0050*/ 	.word	0x00000000


	//----- nvinfo : EIATTR_REGCOUNT
	.align		4
.L_13:
        /*0054*/ 	.byte	0x04, 0x2f
        /*0056*/ 	.short	(.L_15 - .L_14)
	.align		4
.L_14:
        /*0058*/ 	.word	index@(_Z23softmax_v2_kernel_pass1PKfPfiii)
        /*005c*/ 	.word	0x0000001e


	//----- nvinfo : EIATTR_FRAME_SIZE
	.align		4
.L_15:
        /*0060*/ 	.byte	0x04, 0x11
        /*0062*/ 	.short	(.L_17 - .L_16)
	.align		4
.L_16:
        /*0064*/ 	.word	index@(_Z23softmax_v2_kernel_pass1PKfPfiii)
        /*0068*/ 	.word	0x00000000


	//----- nvinfo : EIATTR_REGCOUNT
	.align		4
.L_17:
        /*006c*/ 	.byte	0x04, 0x2f
        /*006e*/ 	.short	(.L_19 - .L_18)
	.align		4
.L_18:
        /*0070*/ 	.word	index@(_Z23softmax_v2_kernel_pass2PKfPfS0_iii)
        /*0074*/ 	.word	0x00000019


	//----- nvinfo : EIATTR_FRAME_SIZE
	.align		4
.L_19:
        /*0078*/ 	.byte	0x04, 0x11
        /*007a*/ 	.short	(.L_21 - .L_20)
	.align		4
.L_20:
        /*007c*/ 	.word	index@($__internal_0_$__cuda_sm20_rcp_rn_f32_slowpath)
        /*0080*/ 	.word	0x00000000


	//----- nvinfo : EIATTR_FRAME_SIZE
	.align		4
.L_21:
        /*0084*/ 	.byte	0x04, 0x11
        /*0086*/ 	.short	(.L_23 - .L_22)
	.align		4
.L_22:
        /*0088*/ 	.word	index@(_Z23softmax_v2_kernel_pass2PKfPfS0_iii)
        /*008c*/ 	.word	0x00000000


	//----- nvinfo : EIATTR_MIN_STACK_SIZE
	.align		4
.L_23:
        /*0090*/ 	.byte	0x04, 0x12
        /*0092*/ 	.short	(.L_25 - .L_24)
	.align		4
.L_24:
        /*0094*/ 	.word	index@(_Z23softmax_v2_kernel_pass2PKfPfS0_iii)
        /*0098*/ 	.word	0x00000000


	//----- nvinfo : EIATTR_MIN_STACK_SIZE
	.align		4
.L_25:
        /*009c*/ 	.byte	0x04, 0x12
        /*009e*/ 	.short	(.L_27 - .L_26)
	.align		4
.L_26:
        /*00a0*/ 	.word	index@(_Z23softmax_v2_kernel_pass1PKfPfiii)
        /*00a4*/ 	.word	0x00000000


	//----- nvinfo : EIATTR_MIN_STACK_SIZE
	.align		4
.L_27:
        /*00a8*/ 	.byte	0x04, 0x12
        /*00aa*/ 	.short	(.L_29 - .L_28)
	.align		4
.L_28:
        /*00ac*/ 	.word	index@(_Z23softmax_v1_kernel_pass3PfS_iii)
        /*00b0*/ 	.word	0x00000000


	//----- nvinfo : EIATTR_MIN_STACK_SIZE
	.align		4
.L_29:
        /*00b4*/ 	.byte	0x04, 0x12
        /*00b6*/ 	.short	(.L_31 - .L_30)
	.align		4
.L_30:
        /*00b8*/ 	.word	index@(_Z23softmax_v1_kernel_pass2PKfPfS1_S1_iii)
        /*00bc*/ 	.word	0x00000000


	//----- nvinfo : EIATTR_MIN_STACK_SIZE
	.align		4
.L_31:
        /*00c0*/ 	.byte	0x04, 0x12
        /*00c2*/ 	.short	(.L_33 - .L_32)
	.align		4
.L_32:
        /*00c4*/ 	.word	index@(_Z23softmax_v1_kernel_pass1PKfPfiii)
        /*00c8*/ 	.word	0x00000000
.L_33:


//--------------------- .nv.compat                --------------------------
	.section	.nv.compat,"",@"SHT_CUDA_COMPAT_INFO"
	.align	4
        /*0000*/ 	.byte	0x02, 0x09, 0x00, 0x00, 0x02, 0x02, 0x01, 0x00, 0x02, 0x05, 0x05, 0x00, 0x03, 0x07, 0x01, 0x01
        /*0010*/ 	.byte	0x02, 0x03, 0x00, 0x00, 0x02, 0x06, 0x01, 0x00, 0x04, 0x0b, 0x08, 0x00, 0x09, 0x00, 0x00, 0x00
        /*0020*/ 	.byte	0x00, 0x00, 0x00, 0x00


//--------------------- .nv.info._Z23softmax_v2_kernel_pass2PKfPfS0_iii --------------------------
	.section	.nv.info._Z23softmax_v2_kernel_pass2PKfPfS0_iii,"",@"SHT_CUDA_INFO"
	.sectionflags	@""
	.align	4


	//----- nvinfo : EIATTR_CUDA_API_VERSION
	.align		4
        /*0000*/ 	.byte	0x04, 0x37
        /*0002*/ 	.short	(.L_35 - .L_34)
.L_34:
        /*0004*/ 	.word	0x00000082


	//----- nvinfo : EIATTR_KPARAM_INFO
	.align		4
.L_35:
        /*0008*/ 	.byte	0x04, 0x17
        /*000a*/ 	.short	(.L_37 - .L_36)
.L_36:
        /*000c*/ 	.word	0x00000000
        /*0010*/ 	.short	0x0005
        /*0012*/ 	.short	0x0020
        /*0014*/ 	.byte	0x00, 0xf0, 0x11, 0x00


	//----- nvinfo : EIATTR_KPARAM_INFO
	.align		4
.L_37:
        /*0018*/ 	.byte	0x04, 0x17
        /*001a*/ 	.short	(.L_39 - .L_38)
.L_38:
        /*001c*/ 	.word	0x00000000
        /*0020*/ 	.short	0x0004
        /*0022*/ 	.short	0x001c
        /*0024*/ 	.byte	0x00, 0xf0, 0x11, 0x00


	//----- nvinfo : EIATTR_KPARAM_INFO
	.align		4
.L_39:
        /*0028*/ 	.byte	0x04, 0x17
        /*002a*/ 	.short	(.L_41 - .L_40)
.L_40:
        /*002c*/ 	.word	0x00000000
        /*0030*/ 	.short	0x0003
        /*0032*/ 	.short	0x0018
        /*0034*/ 	.byte	0x00, 0xf0, 0x11, 0x00


	//----- nvinfo : EIATTR_KPARAM_INFO
	.align		4
.L_41:
        /*0038*/ 	.byte	0x04, 0x17
        /*003a*/ 	.short	(.L_43 - .L_42)
.L_42:
        /*003c*/ 	.word	0x00000000
        /*0040*/ 	.short	0x0002
        /*0042*/ 	.short	0x0010
        /*0044*/ 	.byte	0x00, 0xf5, 0x21, 0x00


	//----- nvinfo : EIATTR_KPARAM_INFO
	.align		4
.L_43:
        /*0048*/ 	.byte	0x04, 0x17
        /*004a*/ 	.short	(.L_45 - .L_44)
.L_44:
        /*004c*/ 	.word	0x00000000
        /*0050*/ 	.short	0x0001
        /*0052*/ 	.short	0x0008
        /*0054*/ 	.byte	0x00, 0xf5, 0x21, 0x00


	//----- nvinfo : EIATTR_KPARAM_INFO
	.align		4
.L_45:
        /*0058*/ 	.byte	0x04, 0x17
        /*005a*/ 	.short	(.L_47 - .L_46)
.L_46:
        /*005c*/ 	.word	0x00000000
        /*0060*/ 	.short	0x0000
        /*0062*/ 	.short	0x0000
        /*0064*/ 	.byte	0x00, 0xf5, 0x21, 0x00


	//----- nvinfo : EIATTR_SPARSE_MMA_MASK
	.align		4
.L_47:
        /*0068*/ 	.byte	0x03, 0x50
        /*006a*/ 	.short	0x0000


	//----- nvinfo : EIATTR_MAXREG_COUNT
	.align		4
        /*006c*/ 	.byte	0x03, 0x1b
        /*006e*/ 	.short	0x00ff


	//----- nvinfo : EIATTR_MERCURY_ISA_VERSION
	.align		4
        /*0070*/ 	.byte	0x03, 0x5f
        /*0072*/ 	.short	0x0101


	//----- nvinfo : EIATTR_VRC_CTA_INIT_COUNT
	.align		4
        /*0074*/ 	.byte	0x02, 0x4a
	.zero		1
	.zero		1


	//----- nvinfo : EIATTR_EXIT_INSTR_OFFSETS
	.align		4
        /*0078*/ 	.byte	0x04, 0x1c
        /*007a*/ 	.short	(.L_49 - .L_48)


	//   ....[0]....
.L_48:
        /*007c*/ 	.word	0x000001d0


	//   ....[1]....
        /*0080*/ 	.word	0x000007b0


	//   ....[2]....
        /*0084*/ 	.word	0x00000f00


	//----- nvinfo : EIATTR_CRS_STACK_SIZE
	.align		4
.L_49:
        /*0088*/ 	.byte	0x04, 0x1e
        /*008a*/ 	.short	(.L_51 - .L_50)
.L_50:
        /*008c*/ 	.word	0x00000000


	//----- nvinfo : EIATTR_CBANK_PARAM_SIZE
	.align		4
.L_51:
        /*0090*/ 	.byte	0x03, 0x19
        /*0092*/ 	.short	0x0024


	//----- nvinfo : EIATTR_PARAM_CBANK
	.align		4
        /*0094*/ 	.byte	0x04, 0x0a
        /*0096*/ 	.short	(.L_53 - .L_52)
	.align		4
.L_52:
        /*0098*/ 	.word	index@(.nv.constant0._Z23softmax_v2_kernel_pass2PKfPfS0_iii)
        /*009c*/ 	.short	0x0380
        /*009e*/ 	.short	0x0024


	//----- nvinfo : EIATTR_SW_WAR
	.align		4
.L_53:
        /*00a0*/ 	.byte	0x04, 0x36
        /*00a2*/ 	.short	(.L_55 - .L_54)
.L_54:
        /*00a4*/ 	.word	0x00000008
.L_55:


//--------------------- .nv.info._Z23softmax_v2_kernel_pass1PKfPfiii --------------------------
	.section	.nv.info._Z23softmax_v2_kernel_pass1PKfPfiii,"",@"SHT_CUDA_INFO"
	.sectionflags	@""
	.align	4


	//----- nvinfo : EIATTR_CUDA_API_VERSION
	.align		4
        /*0000*/ 	.byte	0x04, 0x37
        /*0002*/ 	.short	(.L_57 - .L_56)
.L_56:
        /*0004*/ 	.word	0x00000082


	//----- nvinfo : EIATTR_KPARAM_INFO
	.align		4
.L_57:
        /*0008*/ 	.byte	0x04, 0x17
        /*000a*/ 	.short	(.L_59 - .L_58)
.L_58:
        /*000c*/ 	.word	0x00000000
        /*0010*/ 	.short	0x0004
        /*0012*/ 	.short	0x0018
        /*0014*/ 	.byte	0x00, 0xf0, 0x11, 0x00


	//----- nvinfo : EIATTR_KPARAM_INFO
	.align		4
.L_59:
        /*0018*/ 	.byte	0x04, 0x17
        /*001a*/ 	.short	(.L_61 - .L_60)
.L_60:
        /*001c*/ 	.word	0x00000000
        /*0020*/ 	.short	0x0003
        /*0022*/ 	.short	0x0014
        /*0024*/ 	.byte	0x00, 0xf0, 0x11, 0x00


	//----- nvinfo : EIATTR_KPARAM_INFO
	.align		4
.L_61:
        /*0028*/ 	.byte	0x04, 0x17
        /*002a*/ 	.short	(.L_63 - .L_62)
.L_62:
        /*002c*/ 	.word	0x00000000
        /*0030*/ 	.short	0x0002
        /*0032*/ 	.short	0x0010
        /*0034*/ 	.byte	0x00, 0xf0, 0x11, 0x00


	//----- nvinfo : EIATTR_KPARAM_INFO
	.align		4
.L_63:
        /*0038*/ 	.byte	0x04, 0x17
        /*003a*/ 	.short	(.L_65 - .L_64)
.L_64:
        /*003c*/ 	.word	0x00000000
        /*0040*/ 	.short	0x0001
        /*0042*/ 	.short	0x0008
        /*0044*/ 	.byte	0x00, 0xf5, 0x21, 0x00


	//----- nvinfo : EIATTR_KPARAM_INFO
	.align		4
.L_65:
        /*0048*/ 	.byte	0x04, 0x17
        /*004a*/ 	.short	(.L_67 - .L_66)
.L_66:
        /*004c*/ 	.word	0x00000000
        /*0050*/ 	.short	0x0000
        /*0052*/ 	.short	0x0000
        /*0054*/ 	.byte	0x00, 0xf5, 0x21, 0x00


	//----- nvinfo : EIATTR_SPARSE_MMA_MASK
	.align		4
.L_67:
        /*0058*/ 	.byte	0x03, 0x50
        /*005a*/ 	.short	0x0000


	//----- nvinfo : EIATTR_MAXREG_COUNT
	.align		4
        /*005c*/ 	.byte	0x03, 0x1b
        /*005e*/ 	.short	0x00ff


	//----- nvinfo : EIATTR_NUM_BARRIERS
	.align		4
        /*0060*/ 	.byte	0x02, 0x4c
        /*0062*/ 	.byte	0x01
	.zero		1


	//----- nvinfo : EIATTR_MERCURY_ISA_VERSION
	.align		4
        /*0064*/ 	.byte	0x03, 0x5f
        /*0066*/ 	.short	0x0101


	//----- nvinfo : EIATTR_COOP_GROUP_MASK_REGIDS
	.align		4
        /*0068*/ 	.byte	0x04, 0x29
        /*006a*/ 	.short	(.L_69 - .L_68)


	//   ....[0]....
.L_68:
        /*006c*/ 	.word	0xffffffff


	//   ....[1]....
        /*0070*/ 	.word	0xffffffff


	//   ....[2]....
        /*0074*/ 	.word	0xffffffff


	//   ....[3]....
        /*0078*/ 	.word	0xffffffff


	//   ....[4]....
        /*007c*/ 	.word	0xffffffff


	//   ....[5]....
        /*0080*/ 	.word	0xffffffff


	//   ....[6]....
        /*0084*/ 	.word	0xffffffff


	//   ....[7]....
        /*0088*/ 	.word	0xffffffff


	//   ....[8]....
        /*008c*/ 	.word	0xffffffff


	//   ....[9]....
        /*0090*/ 	.word	0xffffffff


	//----- nvinfo : EIATTR_COOP_GROUP_INSTR_OFFSETS
	.align		4
.L_69:
        /*0094*/ 	.byte	0x04, 0x28
        /*0096*/ 	.short	(.L_71 - .L_70)


	//   ....[0]....
.L_70:
        /*0098*/ 	.word	0x000012d0


	//   ....[1]....
        /*009c*/ 	.word	0x00001300


	//   ....[2]....
        /*00a0*/ 	.word	0x00001340


	//   ....[3]....
        /*00a4*/ 	.word	0x00001450


	//   ....[4]....
        /*00a8*/ 	.word	0x00001580


	//   ....[5]....
        /*00ac*/ 	.word	0x000015c0


	//   ....[6]....
        /*00b0*/ 	.word	0x00001710


	//   ....[7]....
        /*00b4*/ 	.word	0x00001750


	//   ....[8]....
        /*00b8*/ 	.word	0x00001880


	//   ....[9]....
        /*00bc*/ 	.word	0x000019d0


	//----- nvinfo : EIATTR_VRC_CTA_INIT_COUNT
	.align		4
.L_71:
        /*00c0*/ 	.byte	0x02, 0x4a
	.zero		1
	.zero		1


	//----- nvinfo : EIATTR_EXIT_INSTR_OFFSETS
	.align		4
        /*00c4*/ 	.byte	0x04, 0x1c
        /*00c6*/ 	.short	(.L_73 - .L_72)


	//   ....[0]....
.L_72:
        /*00c8*/ 	.word	0x000012c0


	//   ....[1]....
        /*00cc*/ 	.word	0x00001a00


	//   ....[2]....
        /*00d0*/ 	.word	0x00001c90


	//----- nvinfo : EIATTR_CRS_STACK_SIZE
	.align		4
.L_73:
        /*00d4*/ 	.byte	0x04, 0x1e
        /*00d6*/ 	.short	(.L_75 - .L_74)
.L_74:
        /*00d8*/ 	.word	0x00000000


	//----- nvinfo : EIATTR_CBANK_PARAM_SIZE
	.align		4
.L_75:
        /*00dc*/ 	.byte	0x03, 0x19
        /*00de*/ 	.short	0x001c


	//----- nvinfo : EIATTR_PARAM_CBANK
	.align		4
        /*00e0*/ 	.byte	0x04, 0x0a
        /*00e2*/ 	.short	(.L_77 - .L_76)
	.align		4
.L_76:
        /*00e4*/ 	.word	index@(.nv.constant0._Z23softmax_v2_kernel_pass1PKfPfiii)
        /*00e8*/ 	.short	0x0380
        /*00ea*/ 	.short	0x001c


	//----- nvinfo : EIATTR_SW_WAR
	.align		4
.L_77:
        /*00ec*/ 	.byte	0x04, 0x36
        /*00ee*/ 	.short	(.L_79 - .L_78)
.L_78:
        /*00f0*/ 	.word	0x00000008
.L_79:


//--------------------- .nv.info._Z23softmax_v1_kernel_pass3PfS_iii --------------------------
	.section	.nv.info._Z23softmax_v1_kernel_pass3PfS_iii,"",@"SHT_CUDA_INFO"
	.sectionflags	@""
	.align	4


	//----- nvinfo : EIATTR_CUDA_API_VERSION
	.align		4
        /*0000*/ 	.byte	0x04, 0x37
        /*0002*/ 	.short	(.L_81 - .L_80)
.L_80:
        /*0004*/ 	.word	0x00000082


	//----- nvinfo : EIATTR_KPARAM_INFO
	.align		4
.L_81:
        /*0008*/ 	.byte	0x04, 0x17
        /*000a*/ 	.short	(.L_83 - .L_82)
.L_82:
        /*000c*/ 	.word	0x00000000
        /*0010*/ 	.short	0x0004
        /*0012*/ 	.short	0x0018
        /*0014*/ 	.byte	0x00, 0xf0, 0x11, 0x00


	//----- nvinfo : EIATTR_KPARAM_INFO
	.align		4
.L_83:
        /*0018*/ 	.byte	0x04, 0x17
        /*001a*/ 	.short	(.L_85 - .L_84)
.L_84:
        /*001c*/ 	.word	0x00000000
        /*0020*/ 	.short	0x0003
        /*0022*/ 	.short	0x0014
        /*0024*/ 	.byte	0x00, 0xf0, 0x11, 0x00


	//----- nvinfo : EIATTR_KPARAM_INFO
	.align		4
.L_85:
        /*0028*/ 	.byte	0x04, 0x17
        /*002a*/ 	.short	(.L_87 - .L_86)
.L_86:
        /*002c*/ 	.word	0x00000000
        /*0030*/ 	.short	0x0002
        /*0032*/ 	.short	0x0010
        /*0034*/ 	.byte	0x00, 0xf0, 0x11, 0x00


	//----- nvinfo : EIATTR_KPARAM_INFO
	.align		4
.L_87:
        /*0038*/ 	.byte	0x04, 0x17
        /*003a*/ 	.short	(.L_89 - .L_88)
.L_88:
        /*003c*/ 	.word	0x00000000
        /*0040*/ 	.short	0x0001
        /*0042*/ 	.short	0x0008
        /*0044*/ 	.byte	0x00, 0xf5, 0x21, 0x00


	//----- nvinfo : EIATTR_KPARAM_INFO
	.align		4
.L_89:
        /*0048*/ 	.byte	0x04, 0x17
        /*004a*/ 	.short	(.L_91 - .L_90)
.L_90:
        /*004c*/ 	.word	0x00000000
        /*0050*/ 	.short	0x0000
        /*0052*/ 	.short	0x0000
        /*0054*/ 	.byte	0x00, 0xf5, 0x21, 0x00


	//----- nvinfo : EIATTR_SPARSE_MMA_MASK
	.align		4
.L_91:
        /*0058*/ 	.byte	0x03, 0x50
        /*005a*/ 	.short	0x0000


	//----- nvinfo : EIATTR_MAXREG_COUNT
	.align		4
        /*005c*/ 	.byte	0x03, 0x1b
        /*005e*/ 	.short	0x00ff


	//----- nvinfo : EIATTR_MERCURY_ISA_VERSION
	.align		4
        /*0060*/ 	.byte	0x03, 0x5f
        /*0062*/ 	.short	0x0101


	//----- nvinfo : EIATTR_VRC_CTA_INIT_COUNT
	.align		4
        /*0064*/ 	.byte	0x02, 0x4a
	.zero		1
	.zero		1


	//----- nvinfo : EIATTR_EXIT_INSTR_OFFSETS
	.align		4
        /*0068*/ 	.byte	0x04, 0x1c
        /*006a*/ 	.short	(.L_93 - .L_92)


	//   ....[0]....
.L_92:
        /*006c*/ 	.word	0x000001b0


	//   ....[1]....
        /*0070*/ 	.word	0x00000560


	//   ....[2]....
        /*0074*/ 	.word	0x000008d0


	//----- nvinfo : EIATTR_CRS_STACK_SIZE
	.align		4
.L_93:
        /*0078*/ 	.byte	0x04, 0x1e
        /*007a*/ 	.short	(.L_95 - .L_94)
.L_94:
        /*007c*/ 	.word	0x00000000


	//----- nvinfo : EIATTR_CBANK_PARAM_SIZE
	.align		4
.L_95:
        /*0080*/ 	.byte	0x03, 0x19
        /*0082*/ 	.short	0x001c


	//----- nvinfo : EIATTR_PARAM_CBANK
	.align		4
        /*0084*/ 	.byte	0x04, 0x0a
        /*0086*/ 	.short	(.L_97 - .L_96)
	.align		4
.L_96:
        /*0088*/ 	.word	index@(.nv.constant0._Z23softmax_v1_kernel_pass3PfS_iii)
        /*008c*/ 	.short	0x0380
        /*008e*/ 	.short	0x001c


	//----- nvinfo : EIATTR_SW_WAR
	.align		4
.L_97:
        /*0090*/ 	.byte	0x04, 0x36
        /*0092*/ 	.short	(.L_99 - .L_98)
.L_98:
        /*0094*/ 	.word	0x00000008
.L_99:


//--------------------- .nv.info._Z23softmax_v1_kernel_pass2PKfPfS1_S1_iii --------------------------
	.section	.nv.info._Z23softmax_v1_kernel_pass2PKfPfS1_S1_iii,"",@"SHT_CUDA_INFO"
	.sectionflags	@""
	.align	4


	//----- nvinfo : EIATTR_CUDA_API_VERSION
	.align		4
        /*0000*/ 	.byte	0x04, 0x37
        /*0002*/ 	.short	(.L_101 - .L_100)
.L_100:
        /*0004*/ 	.word	0x00000082


	//----- nvinfo : EIATTR_KPARAM_INFO
	.align		4
.L_101:
        /*0008*/ 	.byte	0x04, 0x17
        /*000a*/ 	.short	(.L_103 - .L_102)
.L_102:
        /*000c*/ 	.word	0x00000000
        /*0010*/ 	.short	0x0006
        /*0012*/ 	.short	0x0028
        /*0014*/ 	.byte	0x00, 0xf0, 0x11, 0x00


	//----- nvinfo : EIATTR_KPARAM_INFO
	.align		4
.L_103:
        /*0018*/ 	.byte	0x04, 0x17
        /*001a*/ 	.short	(.L_105 - .L_104)
.L_104:
        /*001c*/ 	.word	0x00000000
        /*0020*/ 	.short	0x0005
        /*0022*/ 	.short	0x0024
        /*0024*/ 	.byte	0x00, 0xf0, 0x11, 0x00


	//----- nvinfo : EIATTR_KPARAM_INFO
	.align		4
.L_105:
        /*0028*/ 	.byte	0x04, 0x17
        /*002a*/ 	.short	(.L_107 - .L_106)
.L_106:
        /*002c*/ 	.word	0x00000000
        /*0030*/ 	.short	0x0004
        /*0032*/ 	.short	0x0020
        /*0034*/ 	.byte	0x00, 0xf0, 0x11, 0x00


	//----- nvinfo : EIATTR_KPARAM_INFO
	.align		4
.L_107:
        /*0038*/ 	.byte	0x04, 0x17
        /*003a*/ 	.short	(.L_109 - .L_108)
.L_108:
        /*003c*/ 	.word	0x00000000
        /*0040*/ 	.short	0x0003
        /*0042*/ 	.short	0x0018
        /*0044*/ 	.byte	0x00, 0xf5, 0x21, 0x00


	//----- nvinfo : EIATTR_KPARAM_INFO
	.align		4
.L_109:
        /*0048*/ 	.byte	0x04, 0x17
        /*004a*/ 	.short	(.L_111 - .L_110)
.L_110:
        /*004c*/ 	.word	0x00000000
        /*0050*/ 	.short	0x0002
        /*0052*/ 	.short	0x0010
        /*0054*/ 	.byte	0x00, 0xf5, 0x21, 0x00


	//----- nvinfo : EIATTR_KPARAM_INFO
	.align		4
.L_111:
        /*0058*/ 	.byte	0x04, 0x17
        /*005a*/ 	.short	(.L_113 - .L_112)
.L_112:
        /*005c*/ 	.word	0x00000000
        /*0060*/ 	.short	0x0001
        /*0062*/ 	.short	0x0008
        /*0064*/ 	.byte	0x00, 0xf5, 0x21, 0x00


	//----- nvinfo : EIATTR_KPARAM_INFO
	.align		4
.L_113:
        /*0068*/ 	.byte	0x04, 0x17
        /*006a*/ 	.short	(.L_115 - .L_114)
.L_114:
        /*006c*/ 	.word	0x00000000
        /*0070*/ 	.short	0x0000
        /*0072*/ 	.short	0x0000
        /*0074*/ 	.byte	0x00, 0xf5, 0x21, 0x00


	//----- nvinfo : EIATTR_SPARSE_MMA_MASK
	.align		4
.L_115:
        /*0078*/ 	.byte	0x03, 0x50
        /*007a*/ 	.short	0x0000


	//----- nvinfo : EIATTR_MAXREG_COUNT
	.align		4
        /*007c*/ 	.byte	0x03, 0x1b
        /*007e*/ 	.short	0x00ff


	//----- nvinfo : EIATTR_NUM_BARRIERS
	.align		4
        /*0080*/ 	.byte	0x02, 0x4c
        /*0082*/ 	.byte	0x01
	.zero		1


	//----- nvinfo : EIATTR_MERCURY_ISA_VERSION
	.align		4
        /*0084*/ 	.byte	0x03, 0x5f
        /*0086*/ 	.short	0x0101


	//----- nvinfo : EIATTR_COOP_GROUP_MASK_REGIDS
	.align		4
        /*0088*/ 	.byte	0x04, 0x29
        /*008a*/ 	.short	(.L_117 - .L_116)


	//   ....[0]....
.L_116:
        /*008c*/ 	.word	0xffffffff


	//   ....[1]....
        /*0090*/ 	.word	0xffffffff


	//   ....[2]....
        /*0094*/ 	.word	0xffffffff


	//   ....[3]....
        /*0098*/ 	.word	0xffffffff


	//   ....[4]....
        /*009c*/ 	.word	0xffffffff


	//----- nvinfo : EIATTR_COOP_GROUP_INSTR_OFFSETS
	.align		4
.L_117:
        /*00a0*/ 	.byte	0x04, 0x28
        /*00a2*/ 	.short	(.L_119 - .L_118)


	//   ....[0]....
.L_118:
        /*00a4*/ 	.word	0x00000fe0


	//   ....[1]....
        /*00a8*/ 	.word	0x00001010


	//   ....[2]....
        /*00ac*/ 	.word	0x00001030


	//   ....[3]....
        /*00b0*/ 	.word	0x00001050


	//   ....[4]....
        /*00b4*/ 	.word	0x00001070


	//----- nvinfo : EIATTR_VRC_CTA_INIT_COUNT
	.align		4
.L_119:
        /*00b8*/ 	.byte	0x02, 0x4a
	.zero		1
	.zero		1


	//----- nvinfo : EIATTR_EXIT_INSTR_OFFSETS
	.align		4
        /*00bc*/ 	.byte	0x04, 0x1c
        /*00be*/ 	.short	(.L_121 - .L_120)


	//   ....[0]....
.L_120:
        /*00c0*/ 	.word	0x00000fd0


	//   ....[1]....
        /*00c4*/ 	.word	0x00001090


	//   ....[2]....
        /*00c8*/ 	.word	0x000010b0


	//----- nvinfo : EIATTR_CRS_STACK_SIZE
	.align		4
.L_121:
        /*00cc*/ 	.byte	0x04, 0x1e
        /*00ce*/ 	.short	(.L_123 - .L_122)
.L_122:
        /*00d0*/ 	.word	0x00000000


	//----- nvinfo : EIATTR_CBANK_PARAM_SIZE
	.align		4
.L_123:
        /*00d4*/ 	.byte	0x03, 0x19
        /*00d6*/ 	.short	0x002c


	//----- nvinfo : EIATTR_PARAM_CBANK
	.align		4
        /*00d8*/ 	.byte	0x04, 0x0a
        /*00da*/ 	.short	(.L_125 - .L_124)
	.align		4
.L_124:
        /*00dc*/ 	.word	index@(.nv.constant0._Z23softmax_v1_kernel_pass2PKfPfS1_S1_iii)
        /*00e0*/ 	.short	0x0380
        /*00e2*/ 	.short	0x002c


	//----- nvinfo : EIATTR_SW_WAR
	.align		4
.L_125:
        /*00e4*/ 	.byte	0x04, 0x36
        /*00e6*/ 	.short	(.L_127 - .L_126)
.L_126:
        /*00e8*/ 	.word	0x00000008
.L_127:


//--------------------- .nv.info._Z23softmax_v1_kernel_pass1PKfPfiii --------------------------
	.section	.nv.info._Z23softmax_v1_kernel_pass1PKfPfiii,"",@"SHT_CUDA_INFO"
	.sectionflags	@""
	.align	4


	//----- nvinfo : EIATTR_CUDA_API_VERSION
	.align		4
        /*0000*/ 	.byte	0x04, 0x37
        /*0002*/ 	.short	(.L_129 - .L_128)
.L_128:
        /*0004*/ 	.word	0x00000082


	//----- nvinfo : EIATTR_KPARAM_INFO
	.align		4
.L_129:
        /*0008*/ 	.byte	0x04, 0x17
        /*000a*/ 	.short	(.L_131 - .L_130)
.L_130:
        /*000c*/ 	.word	0x00000000
        /*0010*/ 	.short	0x0004
        /*0012*/ 	.short	0x0018
        /*0014*/ 	.byte	0x00, 0xf0, 0x11, 0x00


	//----- nvinfo : EIATTR_KPARAM_INFO
	.align		4
.L_131:
        /*0018*/ 	.byte	0x04, 0x17
        /*001a*/ 	.short	(.L_133 - .L_132)
.L_132:
        /*001c*/ 	.word	0x00000000
        /*0020*/ 	.short	0x0003
        /*0022*/ 	.short	0x0014
        /*0024*/ 	.byte	0x00, 0xf0, 0x11, 0x00


	//----- nvinfo : EIATTR_KPARAM_INFO
	.align		4
.L_133:
        /*0028*/ 	.byte	0x04, 0x17
        /*002a*/ 	.short	(.L_135 - .L_134)
.L_134:
        /*002c*/ 	.word	0x00000000
        /*0030*/ 	.short	0x0002
        /*0032*/ 	.short	0x0010
        /*0034*/ 	.byte	0x00, 0xf0, 0x11, 0x00


	//----- nvinfo : EIATTR_KPARAM_INFO
	.align		4
.L_135:
        /*0038*/ 	.byte	0x04, 0x17
        /*003a*/ 	.short	(.L_137 - .L_136)
.L_136:
        /*003c*/ 	.word	0x00000000
        /*0040*/ 	.short	0x0001
        /*0042*/ 	.short	0x0008
        /*0044*/ 	.byte	0x00, 0xf5, 0x21, 0x00


	//----- nvinfo : EIATTR_KPARAM_INFO
	.align		4
.L_137:
        /*0048*/ 	.byte	0x04, 0x17
        /*004a*/ 	.short	(.L_139 - .L_138)
.L_138:
        /*004c*/ 	.word	0x00000000
        /*0050*/ 	.short	0x0000
        /*0052*/ 	.short	0x0000
        /*0054*/ 	.byte	0x00, 0xf5, 0x21, 0x00


	//----- nvinfo : EIATTR_SPARSE_MMA_MASK
	.align		4
.L_139:
        /*0058*/ 	.byte	0x03, 0x50
        /*005a*/ 	.short	0x0000


	//----- nvinfo : EIATTR_MAXREG_COUNT
	.align		4
        /*005c*/ 	.byte	0x03, 0x1b
        /*005e*/ 	.short	0x00ff


	//----- nvinfo : EIATTR_NUM_BARRIERS
	.align		4
        /*0060*/ 	.byte	0x02, 0x4c
        /*0062*/ 	.byte	0x01
	.zero		1


	//----- nvinfo : EIATTR_MERCURY_ISA_VERSION
	.align		4
        /*0064*/ 	.byte	0x03, 0x5f
        /*0066*/ 	.short	0x0101


	//----- nvinfo : EIATTR_COOP_GROUP_MASK_REGIDS
	.align		4
        /*0068*/ 	.byte	0x04, 0x29
        /*006a*/ 	.short	(.L_141 - .L_140)


	//   ....[0]....
.L_140:
        /*006c*/ 	.word	0xffffffff


	//   ....[1]....
        /*0070*/ 	.word	0xffffffff


	//   ....[2]....
        /*0074*/ 	.word	0xffffffff


	//   ....[3]....
        /*0078*/ 	.word	0xffffffff


	//   ....[4]....
        /*007c*/ 	.word	0xffffffff


	//----- nvinfo : EIATTR_COOP_GROUP_INSTR_OFFSETS
	.align		4
.L_141:
        /*0080*/ 	.byte	0x04, 0x28
        /*0082*/ 	.short	(.L_143 - .L_142)


	//   ....[0]....
.L_142:
        /*0084*/ 	.word	0x000008f0


	//   ....[1]....
        /*0088*/ 	.word	0x00000920


	//   ....[2]....
        /*008c*/ 	.word	0x00000940


	//   ....[3]....
        /*0090*/ 	.word	0x00000960


	//   ....[4]....
        /*0094*/ 	.word	0x00000980


	//----- nvinfo : EIATTR_VRC_CTA_INIT_COUNT
	.align		4
.L_143:
        /*0098*/ 	.byte	0x02, 0x4a
	.zero		1
	.zero		1


	//----- nvinfo : EIATTR_EXIT_INSTR_OFFSETS
	.align		4
        /*009c*/ 	.byte	0x04, 0x1c
        /*009e*/ 	.short	(.L_145 - .L_144)


	//   ....[0]....
.L_144:
        /*00a0*/ 	.word	0x000008e0


	//   ....[1]....
        /*00a4*/ 	.word	0x000009a0


	//   ....[2]....
        /*00a8*/ 	.word	0x000009e0


	//   ....[3]....
        /*00ac*/ 	.word	0x00000a00


	//----- nvinfo : EIATTR_CRS_STACK_SIZE
	.align		4
.L_145:
        /*00b0*/ 	.byte	0x04, 0x1e
        /*00b2*/ 	.short	(.L_147 - .L_146)
.L_146:
        /*00b4*/ 	.word	0x00000000


	//----- nvinfo : EIATTR_CBANK_PARAM_SIZE
	.align		4
.L_147:
        /*00b8*/ 	.byte	0x03, 0x19
        /*00ba*/ 	.short	0x001c


	//----- nvinfo : EIATTR_PARAM_CBANK
	.align		4
        /*00bc*/ 	.byte	0x04, 0x0a
        /*00be*/ 	.short	(.L_149 - .L_148)
	.align		4
.L_148:
        /*00c0*/ 	.word	index@(.nv.constant0._Z23softmax_v1_kernel_pass1PKfPfiii)
        /*00c4*/ 	.short	0x0380
        /*00c6*/ 	.short	0x001c


	//----- nvinfo : EIATTR_SW_WAR
	.align		4
.L_149:
        /*00c8*/ 	.byte	0x04, 0x36
        /*00ca*/ 	.short	(.L_151 - .L_150)
.L_150:
        /*00cc*/ 	.word	0x00000008
.L_151:


//--------------------- .nv.callgraph             --------------------------
	.section	.nv.callgraph,"",@"SHT_CUDA_CALLGRAPH"
	.align	4
	.sectionentsize	8
	.align		4
        /*0000*/ 	.word	0x00000000
	.align		4
        /*0004*/ 	.word	0xffffffff
	.align		4
        /*0008*/ 	.word	0x00000000
	.align		4
        /*000c*/ 	.word	0xfffffffe
	.align		4
        /*0010*/ 	.word	0x00000000
	.align		4
        /*0014*/ 	.word	0xfffffffd
	.align		4
        /*0018*/ 	.word	0x00000000
	.align		4
        /*001c*/ 	.word	0xfffffffc


//--------------------- .text._Z23softmax_v2_kernel_pass2PKfPfS0_iii --------------------------
	.section	.text._Z23softmax_v2_kernel_pass2PKfPfS0_iii,"ax",@progbits
	.align	128
        .global         _Z23softmax_v2_kernel_pass2PKfPfS0_iii
        .type           _Z23softmax_v2_kernel_pass2PKfPfS0_iii,@function
        .size           _Z23softmax_v2_kernel_pass2PKfPfS0_iii,(.L_x_63 - _Z23softmax_v2_kernel_pass2PKfPfS0_iii)
        .other          _Z23softmax_v2_kernel_pass2PKfPfS0_iii,@"STO_CUDA_ENTRY STV_DEFAULT"
_Z23softmax_v2_kernel_pass2PKfPfS0_iii:
.text._Z23softmax_v2_kernel_pass2PKfPfS0_iii:
[----:B------:R-:W-:Y:S01]  /*0000*/  LDC R1, c[0x0][0x37c] ;  /* 0x0000df00ff017b82 */ /* 0x000fe20000000800 */
[----:B------:R-:W0:Y:S07]  /*0010*/  S2R R3, SR_CTAID.Y ;  /* 0x0000000000037919 */ /* 0x000e2e0000002600 */
[----:B------:R-:W0:Y:S01]  /*0020*/  LDC.64 R6, c[0x0][0x390] ;  /* 0x0000e400ff067b82 */ /* 0x000e220000000a00 */
[----:B------:R-:W1:Y:S07]  /*0030*/  LDCU.64 UR6, c[0x0][0x358] ;  /* 0x00006b00ff0677ac */ /* 0x000e6e0008000a00 */
[----:B------:R-:W2:Y:S08]  /*0040*/  LDC.64 R10, c[0x0][0x398] ;  /* 0x0000e600ff0a7b82 */ /* 0x000eb00000000a00 */
[----:B------:R-:W3:Y:S08]  /*0050*/  S2UR UR4, SR_CTAID.X ;  /* 0x00000000000479c3 */ /* 0x000ef00000002500 */
[----:B------:R-:W3:Y:S01]  /*0060*/  LDC R4, c[0x0][0x3a0] ;  /* 0x0000e800ff047b82 */ /* 0x000ee20000000800 */
[----:B0-----:R-:W-:-:S05]  /*0070*/  IMAD.WIDE.U32 R6, R3, 0x4, R6 ;  /* 0x0000000403067825 */ /* 0x001fca00078e0006 */
[----:B-1----:R0:W5:Y:S01]  /*0080*/  LDG.E R2, desc[UR6][R6.64] ;  /* 0x0000000606027981 */ /* 0x002162000c1e1900 */
[----:B--2---:R-:W-:-:S06]  /*0090*/  IMAD.WIDE R8, R10, 0x4, R6 ;  /* 0x000000040a087825 */ /* 0x004fcc00078e0206 */
[----:B------:R-:W2:Y:S01]  /*00a0*/  LDG.E R8, desc[UR6][R8.64] ;  /* 0x0000000608087981 */ /* 0x000ea2000c1e1900 */
[----:B------:R-:W1:Y:S01]  /*00b0*/  S2R R5, SR_TID.X ;  /* 0x0000000000057919 */ /* 0x000e620000002100 */
[----:B------:R-:W-:-:S04]  /*00c0*/  IMAD R3, R3, R11, RZ ;  /* 0x0000000b03037224 */ /* 0x000fc800078e02ff */
[----:B---3--:R-:W-:-:S05]  /*00d0*/  IMAD R3, R4, UR4, R3 ;  /* 0x0000000404037c24 */ /* 0x008fca000f8e0203 */
[----:B------:R-:W-:Y:S02]  /*00e0*/  SHF.R.S32.HI R4, RZ, 0x1f, R3 ;  /* 0x0000001fff047819 */ /* 0x000fe40000011403 */
[----:B--2---:R-:W-:-:S04]  /*00f0*/  IADD3 R0, PT, PT, R8, 0x1800000, RZ ;  /* 0x0180000008007810 */ /* 0x004fc80007ffe0ff */
[----:B------:R-:W-:-:S04]  /*0100*/  LOP3.LUT R0, R0, 0x7f800000, RZ, 0xc0, !PT ;  /* 0x7f80000000007812 */ /* 0x000fc800078ec0ff */
[----:B------:R-:W-:-:S13]  /*0110*/  ISETP.GT.U32.AND P0, PT, R0, 0x1ffffff, PT ;  /* 0x01ffffff0000780c */ /* 0x000fda0003f04070 */
[----:B01----:R-:W-:Y:S05]  /*0120*/  @P0 BRA `(.L_x_0) ;  /* 0x00000000000c0947 */ /* 0x003fea0003800000 */
[----:B------:R-:W-:-:S07]  /*0130*/  MOV R6, 0x150 ;  /* 0x0000015000067802 */ /* 0x000fce0000000f00 */
[----:B-----5:R-:W-:Y:S05]  /*0140*/  CALL.REL.NOINC `($__internal_0_$__cuda_sm20_rcp_rn_f32_slowpath) ;  /* 0x0000000c00707944 */ /* 0x020fea0003c00000 */
[----:B------:R-:W-:Y:S05]  /*0150*/  BRA `(.L_x_1) ;  /* 0x0000000000107947 */ /* 0x000fea0003800000 */
.L_x_0:
[----:B------:R-:W0:Y:S02]  /*0160*/  MUFU.RCP R7, R8 ;  /* 0x0000000800077308 */ /* 0x000e240000001000 */
[----:B0-----:R-:W-:-:S04]  /*0170*/  FFMA R0, R8, R7, -1 ;  /* 0xbf80000008007423 */ /* 0x001fc80000000007 */
[----:B------:R-:W-:-:S04]  /*0180*/  FADD.FTZ R0, -R0, -RZ ;  /* 0x800000ff00007221 */ /* 0x000fc80000010100 */
[----:B------:R-:W-:-:S07]  /*0190*/  FFMA R0, R7, R0, R7 ;  /* 0x0000000007007223 */ /* 0x000fce0000000007 */
.L_x_1:
[----:B------:R-:W0:Y:S01]  /*01a0*/  LDCU UR5, c[0x0][0x3a0] ;  /* 0x00007400ff0577ac */ /* 0x000e220008000800 */
[----:B------:R-:W-:-:S04]  /*01b0*/  SHF.L.U32 R8, R5, 0x2, RZ ;  /* 0x0000000205087819 */ /* 0x000fc800000006ff */
[----:B0-----:R-:W-:-:S13]  /*01c0*/  ISETP.GE.AND P0, PT, R8, UR5, PT ;  /* 0x0000000508007c0c */ /* 0x001fda000bf06270 */
[----:B------:R-:W-:Y:S05]  /*01d0*/  @P0 EXIT ;  /* 0x000000000000094d */ /* 0x000fea0003800000 */
[----:B------:R-:W0:Y:S01]  /*01e0*/  LDCU UR4, c[0x0][0x360] ;  /* 0x00006c00ff0477ac */ /* 0x000e220008000800 */
[----:B------:R-:W-:Y:S01]  /*01f0*/  BSSY.RECONVERGENT B0, `(.L_x_2) ;  /* 0x000005b000007945 */ /* 0x000fe20003800200 */
[----:B------:R-:W-:Y:S01]  /*0200*/  MOV R12, R8 ;  /* 0x00000008000c7202 */ /* 0x000fe20000000f00 */
[----:B------:R-:W1:Y:S01]  /*0210*/  LDCU UR16, c[0x0][0x3a0] ;  /* 0x00007400ff1077ac */ /* 0x000e620008000800 */
[----:B------:R-:W2:Y:S01]  /*0220*/  LDCU.128 UR12, c[0x0][0x380] ;  /* 0x00007000ff0c77ac */ /* 0x000ea20008000c00 */
[----:B0-----:R-:W-:-:S06]  /*0230*/  USHF.L.U32 UR4, UR4, 0x2, URZ ;  /* 0x0000000204047899 */ /* 0x001fcc00080006ff */
[----:B------:R-:W-:Y:S02]  /*0240*/  IADD3 R9, PT, PT, R8, UR4, RZ ;  /* 0x0000000408097c10 */ /* 0x000fe4000fffe0ff */
[----:B------:R-:W-:Y:S01]  /*0250*/  IADD3 R13, PT, PT, RZ, -UR4, RZ ;  /* 0x80000004ff0d7c10 */ /* 0x000fe2000fffe0ff */
[----:B------:R-:W0:Y:S01]  /*0260*/  I2F.U32.RP R5, UR4 ;  /* 0x0000000400057d06 */ /* 0x000e220008209000 */
[C---:B------:R-:W-:Y:S02]  /*0270*/  ISETP.GE.U32.AND P0, PT, R9.reuse, UR5, PT ;  /* 0x0000000509007c0c */ /* 0x040fe4000bf06070 */
[----:B------:R-:W-:Y:S02]  /*0280*/  VIMNMX.U32 R10, PT, PT, R9, UR5, !PT ;  /* 0x00000005090a7c48 */ /* 0x000fe4000ffe0000 */
[----:B------:R-:W-:Y:S02]  /*0290*/  SEL R11, RZ, 0x1, P0 ;  /* 0x00000001ff0b7807 */ /* 0x000fe40000000000 */
[----:B------:R-:W-:-:S02]  /*02a0*/  ISETP.NE.U32.AND P2, PT, RZ, UR4, PT ;  /* 0x00000004ff007c0c */ /* 0x000fc4000bf45070 */
[----:B------:R-:W-:Y:S01]  /*02b0*/  IADD3 R10, PT, PT, R10, -R9, -R11 ;  /* 0x800000090a0a7210 */ /* 0x000fe20007ffe80b */
[----:B0-----:R-:W0:Y:S02]  /*02c0*/  MUFU.RCP R5, R5 ;  /* 0x0000000500057308 */ /* 0x001e240000001000 */
[----:B0-----:R-:W-:-:S06]  /*02d0*/  IADD3 R6, PT, PT, R5, 0xffffffe, RZ ;  /* 0x0ffffffe05067810 */ /* 0x001fcc0007ffe0ff */
[----:B------:R0:W3:Y:S02]  /*02e0*/  F2I.FTZ.U32.TRUNC.NTZ R7, R6 ;  /* 0x0000000600077305 */ /* 0x0000e4000021f000 */
[----:B0-----:R-:W-:Y:S02]  /*02f0*/  HFMA2 R6, -RZ, RZ, 0, 0 ;  /* 0x00000000ff067431 */ /* 0x001fe400000001ff */
[----:B---3--:R-:W-:-:S04]  /*0300*/  IMAD R13, R13, R7, RZ ;  /* 0x000000070d0d7224 */ /* 0x008fc800078e02ff */
[----:B------:R-:W-:-:S06]  /*0310*/  IMAD.HI.U32 R7, R7, R13, R6 ;  /* 0x0000000d07077227 */ /* 0x000fcc00078e0006 */
[----:B------:R-:W-:-:S05]  /*0320*/  IMAD.HI.U32 R6, R7, R10, RZ ;  /* 0x0000000a07067227 */ /* 0x000fca00078e00ff */
[----:B------:R-:W-:-:S05]  /*0330*/  IADD3 R5, PT, PT, -R6, RZ, RZ ;  /* 0x000000ff06057210 */ /* 0x000fca0007ffe1ff */
[----:B------:R-:W-:Y:S02]  /*0340*/  IMAD R10, R5, UR4, R10 ;  /* 0x00000004050a7c24 */ /* 0x000fe4000f8e020a */
[----:B------:R-:W0:Y:S03]  /*0350*/  LDC R5, c[0x0][0x39c] ;  /* 0x0000e700ff057b82 */ /* 0x000e260000000800 */
[----:B------:R-:W-:-:S13]  /*0360*/  ISETP.GE.U32.AND P0, PT, R10, UR4, PT ;  /* 0x000000040a007c0c */ /* 0x000fda000bf06070 */
[----:B------:R-:W-:Y:S02]  /*0370*/  @P0 IADD3 R10, PT, PT, R10, -UR4, RZ ;  /* 0x800000040a0a0c10 */ /* 0x000fe4000fffe0ff */
[----:B------:R-:W-:Y:S02]  /*0380*/  @P0 IADD3 R6, PT, PT, R6, 0x1, RZ ;  /* 0x0000000106060810 */ /* 0x000fe40007ffe0ff */
[----:B------:R-:W-:-:S13]  /*0390*/  ISETP.GE.U32.AND P1, PT, R10, UR4, PT ;  /* 0x000000040a007c0c */ /* 0x000fda000bf26070 */
[----:B------:R-:W-:Y:S02]  /*03a0*/  @P1 IADD3 R6, PT, PT, R6, 0x1, RZ ;  /* 0x0000000106061810 */ /* 0x000fe40007ffe0ff */
[----:B------:R-:W-:-:S04]  /*03b0*/  @!P2 LOP3.LUT R6, RZ, UR4, RZ, 0x33, !PT ;  /* 0x00000004ff06ac12 */ /* 0x000fc8000f8e33ff */
[----:B------:R-:W-:-:S04]  /*03c0*/  IADD3 R6, PT, PT, R11, R6, RZ ;  /* 0x000000060b067210 */ /* 0x000fc80007ffe0ff */
[C---:B------:R-:W-:Y:S02]  /*03d0*/  LOP3.LUT R7, R6.reuse, 0x1, RZ, 0xc0, !PT ;  /* 0x0000000106077812 */ /* 0x040fe400078ec0ff */
[----:B------:R-:W-:Y:S02]  /*03e0*/  ISETP.NE.AND P0, PT, R6, RZ, PT ;  /* 0x000000ff0600720c */ /* 0x000fe40003f05270 */
[----:B------:R-:W-:-:S13]  /*03f0*/  ISETP.NE.U32.AND P1, PT, R7, 0x1, PT ;  /* 0x000000010700780c */ /* 0x000fda0003f25070 */
[----:B012---:R-:W-:Y:S05]  /*0400*/  @!P1 BRA `(.L_x_3) ;  /* 0x0000000000e49947 */ /* 0x007fea0003800000 */
[----:B------:R-:W0:Y:S01]  /*0410*/  LDCU UR5, c[0x0][0x39c] ;  /* 0x00007380ff0577ac */ /* 0x000e220008000800 */
[----:B------:R-:W-:Y:S02]  /*0420*/  MOV R12, R9 ;  /* 0x00000009000c7202 */ /* 0x000fe40000000f00 */
[----:B0-----:R-:W-:-:S13]  /*0430*/  ISETP.GE.AND P1, PT, R8, UR5, PT ;  /* 0x0000000508007c0c */ /* 0x001fda000bf26270 */
[----:B------:R-:W-:Y:S05]  /*0440*/  @P1 BRA `(.L_x_3) ;  /* 0x0000000000d41947 */ /* 0x000fea0003800000 */
[----:B------:R-:W0:Y:S01]  /*0450*/  LDCU.128 UR8, c[0x0][0x380] ;  /* 0x00007000ff0877ac */ /* 0x000e220008000c00 */
[----:B------:R-:W-:-:S04]  /*0460*/  IADD3 R7, P1, PT, R3, R8, RZ ;  /* 0x0000000803077210 */ /* 0x000fc80007f3e0ff */
[----:B------:R-:W-:Y:S02]  /*0470*/  IADD3.X R8, PT, PT, RZ, R4, RZ, P1, !PT ;  /* 0x00000004ff087210 */ /* 0x000fe40000ffe4ff */
[C---:B------:R-:W-:Y:S02]  /*0480*/  SHF.L.U32 R6, R7.reuse, 0x2, RZ ;  /* 0x0000000207067819 */ /* 0x040fe400000006ff */
[----:B------:R-:W-:Y:S02]  /*0490*/  SHF.L.U64.HI R7, R7, 0x2, R8 ;  /* 0x0000000207077819 */ /* 0x000fe40000010208 */
[----:B0-----:R-:W-:-:S04]  /*04a0*/  IADD3 R10, P1, PT, R6, UR8, RZ ;  /* 0x00000008060a7c10 */ /* 0x001fc8000ff3e0ff */
[----:B------:R-:W-:-:S06]  /*04b0*/  IADD3.X R11, PT, PT, R7, UR9, RZ, P1, !PT ;  /* 0x00000009070b7c10 */ /* 0x000fcc0008ffe4ff */
[----:B------:R-:W2:Y:S01]  /*04c0*/  LDG.E.128 R8, desc[UR6][R10.64] ;  /* 0x000000060a087981 */ /* 0x000ea2000c1e1d00 */
[----:B------:R-:W-:Y:S01]  /*04d0*/  HFMA2 R14, -RZ, RZ, 0.96630859375, -0.0022525787353515625 ;  /* 0x3bbb989dff0e7431 */ /* 0x000fe200000001ff */
[----:B------:R-:W-:Y:S02]  /*04e0*/  MOV R13, 0x437c0000 ;  /* 0x437c0000000d7802 */ /* 0x000fe40000000f00 */
[----:B------:R-:W-:-:S04]  /*04f0*/  IADD3 R6, P1, PT, R6, UR10, RZ ;  /* 0x0000000a06067c10 */ /* 0x000fc8000ff3e0ff */
[----:B------:R-:W-:Y:S01]  /*0500*/  IADD3.X R7, PT, PT, R7, UR11, RZ, P1, !PT ;  /* 0x0000000b07077c10 */ /* 0x000fe20008ffe4ff */
[C---:B--2--5:R-:W-:Y:S01]  /*0510*/  FADD R19, -R2.reuse, R8 ;  /* 0x0000000802137221 */ /* 0x064fe20000000100 */
[C---:B------:R-:W-:Y:S01]  /*0520*/  FADD R17, -R2.reuse, R9 ;  /* 0x0000000902117221 */ /* 0x040fe20000000100 */
[----:B------:R-:W-:Y:S02]  /*0530*/  FADD R15, -R2, R10 ;  /* 0x0000000a020f7221 */ /* 0x000fe40000000100 */
[-C--:B------:R-:W-:Y:S01]  /*0540*/  FFMA.SAT R8, R19, R14.reuse, 0.5 ;  /* 0x3f00000013087423 */ /* 0x080fe2000000200e */
[-C--:B------:R-:W-:Y:S01]  /*0550*/  FFMA.SAT R18, R17, R14.reuse, 0.5 ;  /* 0x3f00000011127423 */ /* 0x080fe2000000200e */
[----:B------:R-:W-:Y:S02]  /*0560*/  FFMA.SAT R10, R15, R14, 0.5 ;  /* 0x3f0000000f0a7423 */ /* 0x000fe4000000200e */
[-C--:B------:R-:W-:Y:S01]  /*0570*/  FFMA.RM R8, R8, R13.reuse, 12582913 ;  /* 0x4b40000108087423 */ /* 0x080fe2000000400d */
[-C--:B------:R-:W-:Y:S01]  /*0580*/  FFMA.RM R9, R18, R13.reuse, 12582913 ;  /* 0x4b40000112097423 */ /* 0x080fe2000000400d */
[----:B------:R-:W-:-:S02]  /*0590*/  FFMA.RM R10, R10, R13, 12582913 ;  /* 0x4b4000010a0a7423 */ /* 0x000fc4000000400d */
[----:B------:R-:W-:Y:S01]  /*05a0*/  FADD R16, R8, -12583039 ;  /* 0xcb40007f08107421 */ /* 0x000fe20000000000 */
[----:B------:R-:W-:Y:S01]  /*05b0*/  FADD R18, R9, -12583039 ;  /* 0xcb40007f09127421 */ /* 0x000fe20000000000 */
[----:B------:R-:W-:Y:S01]  /*05c0*/  FADD R20, R10, -12583039 ;  /* 0xcb40007f0a147421 */ /* 0x000fe20000000000 */
[----:B------:R-:W-:Y:S01]  /*05d0*/  SHF.L.U32 R8, R8, 0x17, RZ ;  /* 0x0000001708087819 */ /* 0x000fe200000006ff */
[----:B------:R-:W-:Y:S01]  /*05e0*/  FFMA R16, R19, 1.4426950216293334961, -R16 ;  /* 0x3fb8aa3b13107823 */ /* 0x000fe20000000810 */
[----:B------:R-:W-:Y:S01]  /*05f0*/  FFMA R18, R17, 1.4426950216293334961, -R18 ;  /* 0x3fb8aa3b11127823 */ /* 0x000fe20000000812 */
[----:B------:R-:W-:Y:S01]  /*0600*/  FFMA R20, R15, 1.4426950216293334961, -R20 ;  /* 0x3fb8aa3b0f147823 */ /* 0x000fe20000000814 */
[----:B------:R-:W-:Y:S01]  /*0610*/  SHF.L.U32 R10, R10, 0x17, RZ ;  /* 0x000000170a0a7819 */ /* 0x000fe200000006ff */
[----:B------:R-:W-:Y:S01]  /*0620*/  FFMA R16, R19, 1.925963033500011079e-08, R16 ;  /* 0x32a5706013107823 */ /* 0x000fe20000000010 */
[----:B------:R-:W-:Y:S01]  /*0630*/  FADD R19, -R2, R11 ;  /* 0x0000000b02137221 */ /* 0x000fe20000000100 */
[----:B------:R-:W-:Y:S01]  /*0640*/  FFMA R18, R17, 1.925963033500011079e-08, R18 ;  /* 0x32a5706011127823 */ /* 0x000fe20000000012 */
[----:B------:R-:W-:Y:S01]  /*0650*/  FFMA R20, R15, 1.925963033500011079e-08, R20 ;  /* 0x32a570600f147823 */ /* 0x000fe20000000014 */
[----:B------:R0:W1:Y:S01]  /*0660*/  MUFU.EX2 R11, R16 ;  /* 0x00000010000b7308 */ /* 0x0000620000000800 */
[----:B------:R-:W-:-:S04]  /*0670*/  FFMA.SAT R14, R19, R14, 0.5 ;  /* 0x3f000000130e7423 */ /* 0x000fc8000000200e */
[----:B------:R-:W-:-:S03]  /*0680*/  FFMA.RM R14, R14, R13, 12582913 ;  /* 0x4b4000010e0e7423 */ /* 0x000fc6000000400d */
[----:B------:R-:W2:Y:S01]  /*0690*/  MUFU.EX2 R13, R18 ;  /* 0x00000012000d7308 */ /* 0x000ea20000000800 */
[C---:B------:R-:W-:Y:S01]  /*06a0*/  FADD R22, R14.reuse, -12583039 ;  /* 0xcb40007f0e167421 */ /* 0x040fe20000000000 */
[----:B0-----:R-:W-:Y:S02]  /*06b0*/  SHF.L.U32 R16, R9, 0x17, RZ ;  /* 0x0000001709107819 */ /* 0x001fe400000006ff */
[----:B------:R-:W-:Y:S01]  /*06c0*/  SHF.L.U32 R14, R14, 0x17, RZ ;  /* 0x000000170e0e7819 */ /* 0x000fe200000006ff */
[----:B------:R-:W-:-:S03]  /*06d0*/  FFMA R22, R19, 1.4426950216293334961, -R22 ;  /* 0x3fb8aa3b13167823 */ /* 0x000fc60000000816 */
[----:B------:R-:W0:Y:S01]  /*06e0*/  MUFU.EX2 R15, R20 ;  /* 0x00000014000f7308 */ /* 0x000e220000000800 */
[----:B------:R-:W-:Y:S01]  /*06f0*/  FFMA R22, R19, 1.925963033500011079e-08, R22 ;  /* 0x32a5706013167823 */ /* 0x000fe20000000016 */
[----:B-1----:R-:W-:-:S04]  /*0700*/  FMUL R11, R8, R11 ;  /* 0x0000000b080b7220 */ /* 0x002fc80000400000 */
[----:B------:R-:W-:Y:S02]  /*0710*/  FMUL R8, R11, R0 ;  /* 0x000000000b087220 */ /* 0x000fe40000400000 */
[----:B------:R-:W1:Y:S01]  /*0720*/  MUFU.EX2 R17, R22 ;  /* 0x0000001600117308 */ /* 0x000e620000000800 */
[----:B--2---:R-:W-:-:S04]  /*0730*/  FMUL R9, R16, R13 ;  /* 0x0000000d10097220 */ /* 0x004fc80000400000 */
[----:B------:R-:W-:Y:S01]  /*0740*/  FMUL R9, R9, R0 ;  /* 0x0000000009097220 */ /* 0x000fe20000400000 */
[----:B0-----:R-:W-:-:S04]  /*0750*/  FMUL R15, R10, R15 ;  /* 0x0000000f0a0f7220 */ /* 0x001fc80000400000 */
[----:B------:R-:W-:Y:S01]  /*0760*/  FMUL R10, R15, R0 ;  /* 0x000000000f0a7220 */ /* 0x000fe20000400000 */
[----:B-1----:R-:W-:-:S04]  /*0770*/  FMUL R17, R14, R17 ;  /* 0x000000110e117220 */ /* 0x002fc80000400000 */
[----:B------:R-:W-:-:S05]  /*0780*/  FMUL R11, R17, R0 ;  /* 0x00000000110b7220 */ /* 0x000fca0000400000 */
[----:B------:R0:W-:Y:S02]  /*0790*/  STG.E.128 desc[UR6][R6.64], R8 ;  /* 0x0000000806007986 */ /* 0x0001e4000c101d06 */
.L_x_3:
[----:B------:R-:W-:Y:S05]  /*07a0*/  BSYNC.RECONVERGENT B0 ;  /* 0x0000000000007941 */ /* 0x000fea0003800200 */
.L_x_2:
[----:B------:R-:W-:Y:S05]  /*07b0*/  @!P0 EXIT ;  /* 0x000000000000894d */ /* 0x000fea0003800000 */
.L_x_8:
[C---:B------:R-:W-:Y:S01]  /*07c0*/  ISETP.GE.AND P1, PT, R12.reuse, R5, PT ;  /* 0x000000050c00720c */ /* 0x040fe20003f26270 */
[----:B------:R-:W-:Y:S01]  /*07d0*/  BSSY.RECONVERGENT B0, `(.L_x_4) ;  /* 0x0000038000007945 */ /* 0x000fe20003800200 */
[----:B0-----:R-:W-:-:S04]  /*07e0*/  IADD3 R6, PT, PT, R12, UR4, RZ ;  /* 0x000000040c067c10 */ /* 0x001fc8000fffe0ff */
[----:B------:R-:W-:-:S07]  /*07f0*/  ISETP.GE.AND P0, PT, R6, R5, PT ;  /* 0x000000050600720c */ /* 0x000fce0003f06270 */
[----:B------:R-:W-:Y:S06]  /*0800*/  @P1 BRA `(.L_x_5) ;  /* 0x0000000000d01947 */ /* 0x000fec0003800000 */
[----:B------:R-:W-:-:S04]  /*0810*/  IADD3 R7, P1, PT, R3, R12, RZ ;  /* 0x0000000c03077210 */ /* 0x000fc80007f3e0ff */
[----:B------:R-:W-:Y:S02]  /*0820*/  IADD3.X R8, PT, PT, RZ, R4, RZ, P1, !PT ;  /* 0x00000004ff087210 */ /* 0x000fe40000ffe4ff */
[C---:B------:R-:W-:Y:S02]  /*0830*/  SHF.L.U32 R12, R7.reuse, 0x2, RZ ;  /* 0x00000002070c7819 */ /* 0x040fe400000006ff */
[----:B------:R-:W-:Y:S02]  /*0840*/  SHF.L.U64.HI R7, R7, 0x2, R8 ;  /* 0x0000000207077819 */ /* 0x000fe40000010208 */
[----:B------:R-:W-:-:S04]  /*0850*/  IADD3 R18, P1, PT, R12, UR12, RZ ;  /* 0x0000000c0c127c10 */ /* 0x000fc8000ff3e0ff */
[----:B------:R-:W-:-:S05]  /*0860*/  IADD3.X R19, PT, PT, R7, UR13, RZ, P1, !PT ;  /* 0x0000000d07137c10 */ /* 0x000fca0008ffe4ff */
[----:B------:R-:W2:Y:S01]  /*0870*/  LDG.E.128 R8, desc[UR6][R18.64] ;  /* 0x0000000612087981 */ /* 0x000ea2000c1e1d00 */
[----:B------:R-:W-:Y:S01]  /*0880*/  HFMA2 R13, -RZ, RZ, 0.96630859375, -0.0022525787353515625 ;  /* 0x3bbb989dff0d7431 */ /* 0x000fe200000001ff */
[----:B------:R-:W-:Y:S01]  /*0890*/  IADD3 R12, P1, PT, R12, UR14, RZ ;  /* 0x0000000e0c0c7c10 */ /* 0x000fe2000ff3e0ff */
[C---:B--2--5:R-:W-:Y:S01]  /*08a0*/  FADD R10, -R2.reuse, R10 ;  /* 0x0000000a020a7221 */ /* 0x064fe20000000100 */
[C---:B------:R-:W-:Y:S01]  /*08b0*/  FADD R16, -R2.reuse, R9 ;  /* 0x0000000902107221 */ /* 0x040fe20000000100 */
[----:B------:R-:W-:Y:S01]  /*08c0*/  FADD R20, -R2, R8 ;  /* 0x0000000802147221 */ /* 0x000fe20000000100 */
[----:B------:R-:W-:Y:S01]  /*08d0*/  MOV R8, 0x437c0000 ;  /* 0x437c000000087802 */ /* 0x000fe20000000f00 */
[-C--:B------:R-:W-:Y:S01]  /*08e0*/  FFMA.SAT R19, R10, R13.reuse, 0.5 ;  /* 0x3f0000000a137423 */ /* 0x080fe2000000200d */
[-C--:B------:R-:W-:Y:S01]  /*08f0*/  FFMA.SAT R17, R16, R13.reuse, 0.5 ;  /* 0x3f00000010117423 */ /* 0x080fe2000000200d */
[----:B------:R-:W-:Y:S01]  /*0900*/  FADD R18, -R2, R11 ;  /* 0x0000000b02127221 */ /* 0x000fe20000000100 */
[-C--:B------:R-:W-:Y:S01]  /*0910*/  FFMA.SAT R15, R20, R13.reuse, 0.5 ;  /* 0x3f000000140f7423 */ /* 0x080fe2000000200d */
[-C--:B------:R-:W-:Y:S01]  /*0920*/  FFMA.RM R11, R19, R8.reuse, 12582913 ;  /* 0x4b400001130b7423 */ /* 0x080fe20000004008 */
[-C--:B------:R-:W-:Y:S01]  /*0930*/  FFMA.RM R14, R17, R8.reuse, 12582913 ;  /* 0x4b400001110e7423 */ /* 0x080fe20000004008 */
[----:B------:R-:W-:Y:S01]  /*0940*/  FFMA.SAT R19, R18, R13, 0.5 ;  /* 0x3f00000012137423 */ /* 0x000fe2000000200d */
[-C--:B------:R-:W-:Y:S01]  /*0950*/  FFMA.RM R9, R15, R8.reuse, 12582913 ;  /* 0x4b4000010f097423 */ /* 0x080fe20000004008 */
[----:B------:R-:W-:Y:S01]  /*0960*/  FADD R13, R11, -12583039 ;  /* 0xcb40007f0b0d7421 */ /* 0x000fe20000000000 */
[----:B------:R-:W-:Y:S01]  /*0970*/  FADD R17, R14, -12583039 ;  /* 0xcb40007f0e117421 */ /* 0x000fe20000000000 */
[----:B------:R-:W-:Y:S01]  /*0980*/  FFMA.RM R19, R19, R8, 12582913 ;  /* 0x4b40000113137423 */ /* 0x000fe20000004008 */
[----:B------:R-:W-:Y:S01]  /*0990*/  FADD R15, R9, -12583039 ;  /* 0xcb40007f090f7421 */ /* 0x000fe20000000000 */
[----:B------:R-:W-:Y:S01]  /*09a0*/  FFMA R13, R10, 1.4426950216293334961, -R13 ;  /* 0x3fb8aa3b0a0d7823 */ /* 0x000fe2000000080d */
[----:B------:R-:W-:Y:S01]  /*09b0*/  FFMA R17, R16, 1.4426950216293334961, -R17 ;  /* 0x3fb8aa3b10117823 */ /* 0x000fe20000000811 */
[----:B------:R-:W-:Y:S01]  /*09c0*/  FADD R21, R19, -12583039 ;  /* 0xcb40007f13157421 */ /* 0x000fe20000000000 */
[----:B------:R-:W-:Y:S01]  /*09d0*/  FFMA R15, R20, 1.4426950216293334961, -R15 ;  /* 0x3fb8aa3b140f7823 */ /* 0x000fe2000000080f */
[----:B------:R-:W-:Y:S01]  /*09e0*/  SHF.L.U32 R11, R11, 0x17, RZ ;  /* 0x000000170b0b7819 */ /* 0x000fe200000006ff */
[----:B------:R-:W-:Y:S01]  /*09f0*/  FFMA R17, R16, 1.925963033500011079e-08, R17 ;  /* 0x32a5706010117823 */ /* 0x000fe20000000011 */
[----:B------:R-:W-:Y:S01]  /*0a00*/  FFMA R21, R18, 1.4426950216293334961, -R21 ;  /* 0x3fb8aa3b12157823 */ /* 0x000fe20000000815 */
[----:B------:R-:W-:Y:S01]  /*0a10*/  FFMA R16, R10, 1.925963033500011079e-08, R13 ;  /* 0x32a570600a107823 */ /* 0x000fe2000000000d */
[----:B------:R-:W-:Y:S01]  /*0a20*/  FFMA R15, R20, 1.925963033500011079e-08, R15 ;  /* 0x32a57060140f7823 */ /* 0x000fe2000000000f */
[----:B------:R-:W0:Y:S01]  /*0a30*/  MUFU.EX2 R8, R17 ;  /* 0x0000001100087308 */ /* 0x000e220000000800 */
[----:B------:R-:W-:Y:S01]  /*0a40*/  FFMA R21, R18, 1.925963033500011079e-08, R21 ;  /* 0x32a5706012157823 */ /* 0x000fe20000000015 */
[----:B------:R-:W-:-:S02]  /*0a50*/  SHF.L.U32 R10, R9, 0x17, RZ ;  /* 0x00000017090a7819 */ /* 0x000fc400000006ff */
[----:B------:R-:W-:Y:S02]  /*0a60*/  SHF.L.U32 R9, R14, 0x17, RZ ;  /* 0x000000170e097819 */ /* 0x000fe400000006ff */
[----:B------:R-:W-:Y:S02]  /*0a70*/  SHF.L.U32 R19, R19, 0x17, RZ ;  /* 0x0000001713137819 */ /* 0x000fe400000006ff */
[----:B------:R-:W1:Y:S01]  /*0a80*/  MUFU.EX2 R16, R16 ;  /* 0x0000001000107308 */ /* 0x000e620000000800 */
[----:B------:R-:W-:-:S07]  /*0a90*/  IADD3.X R13, PT, PT, R7, UR15, RZ, P1, !PT ;  /* 0x0000000f070d7c10 */ /* 0x000fce0008ffe4ff */
[----:B------:R-:W2:Y:S01]  /*0aa0*/  MUFU.EX2 R15, R15 ;  /* 0x0000000f000f7308 */ /* 0x000ea20000000800 */
[----:B0-----:R-:W-:-:S04]  /*0ab0*/  FMUL R9, R9, R8 ;  /* 0x0000000809097220 */ /* 0x001fc80000400000 */
[----:B------:R-:W-:-:S03]  /*0ac0*/  FMUL R9, R9, R0 ;  /* 0x0000000009097220 */ /* 0x000fc60000400000 */
[----:B------:R-:W0:Y:S01]  /*0ad0*/  MUFU.EX2 R18, R21 ;  /* 0x0000001500127308 */ /* 0x000e220000000800 */
[----:B-1----:R-:W-:Y:S01]  /*0ae0*/  FMUL R11, R11, R16 ;  /* 0x000000100b0b7220 */ /* 0x002fe20000400000 */
[----:B--2---:R-:W-:-:S03]  /*0af0*/  FMUL R15, R10, R15 ;  /* 0x0000000f0a0f7220 */ /* 0x004fc60000400000 */
[-C--:B------:R-:W-:Y:S01]  /*0b00*/  FMUL R10, R11, R0.reuse ;  /* 0x000000000b0a7220 */ /* 0x080fe20000400000 */
[----:B------:R-:W-:Y:S01]  /*0b10*/  FMUL R8, R15, R0 ;  /* 0x000000000f087220 */ /* 0x000fe20000400000 */
[----:B0-----:R-:W-:-:S04]  /*0b20*/  FMUL R19, R19, R18 ;  /* 0x0000001213137220 */ /* 0x001fc80000400000 */
[----:B------:R-:W-:-:S05]  /*0b30*/  FMUL R11, R19, R0 ;  /* 0x00000000130b7220 */ /* 0x000fca0000400000 */
[----:B------:R0:W-:Y:S02]  /*0b40*/  STG.E.128 desc[UR6][R12.64], R8 ;  /* 0x000000080c007986 */ /* 0x0001e4000c101d06 */
.L_x_5:
[----:B------:R-:W-:Y:S05]  /*0b50*/  BSYNC.RECONVERGENT B0 ;  /* 0x0000000000007941 */ /* 0x000fea0003800200 */
.L_x_4:
[----:B------:R-:W-:Y:S04]  /*0b60*/  BSSY.RECONVERGENT B0, `(.L_x_6) ;  /* 0x0000036000007945 */ /* 0x000fe80003800200 */
[----:B------:R-:W-:Y:S05]  /*0b70*/  @P0 BRA `(.L_x_7) ;  /* 0x0000000000d00947 */ /* 0x000fea0003800000 */
[----:B------:R-:W-:-:S04]  /*0b80*/  IADD3 R7, P0, PT, R3, R6, RZ ;  /* 0x0000000603077210 */ /* 0x000fc80007f1e0ff */
[----:B0-----:R-:W-:Y:S02]  /*0b90*/  IADD3.X R8, PT, PT, RZ, R4, RZ, P0, !PT ;  /* 0x00000004ff087210 */ /* 0x001fe400007fe4ff */
        /* <DEDUP_REMOVED lines=50> */
.L_x_7:
[----:B------:R-:W-:Y:S05]  /*0ec0*/  BSYNC.RECONVERGENT B0 ;  /* 0x0000000000007941 */ /* 0x000fea0003800200 */
.L_x_6:
[----:B01----:R-:W-:-:S04]  /*0ed0*/  IADD3 R12, PT, PT, R6, UR4, RZ ;  /* 0x00000004060c7c10 */ /* 0x003fc8000fffe0ff */
[----:B------:R-:W-:-:S13]  /*0ee0*/  ISETP.GE.AND P0, PT, R12, UR16, PT ;  /* 0x000000100c007c0c */ /* 0x000fda000bf06270 */
[----:B------:R-:W-:Y:S05]  /*0ef0*/  @!P0 BRA `(.L_x_8) ;  /* 0xfffffff800308947 */ /* 0x000fea000383ffff */
[----:B------:R-:W-:Y:S05]  /*0f00*/  EXIT ;  /* 0x000000000000794d */ /* 0x000fea0003800000 */
        .weak           $__internal_0_$__cuda_sm20_rcp_rn_f32_slowpath
        .type           $__internal_0_$__cuda_sm20_rcp_rn_f32_slowpath,@function
        .size           $__internal_0_$__cuda_sm20_rcp_rn_f32_slowpath,(.L_x_63 - $__internal_0_$__cuda_sm20_rcp_rn_f32_slowpath)
$__internal_0_$__cuda_sm20_rcp_rn_f32_slowpath:
[----:B------:R-:W-:-:S04]  /*0f10*/  SHF.L.U32 R0, R8, 0x1, RZ ;  /* 0x0000000108007819 */ /* 0x000fc800000006ff */
[----:B------:R-:W-:Y:S02]  /*0f20*/  SHF.R.U32.HI R7, RZ, 0x18, R0 ;  /* 0x00000018ff077819 */ /* 0x000fe40000011600 */
[----:B------:R-:W-:Y:S02]  /*0f30*/  MOV R0, R8 ;  /* 0x0000000800007202 */ /* 0x000fe40000000f00 */
[----:B------:R-:W-:-:S13]  /*0f40*/  ISETP.NE.U32.AND P0, PT, R7, RZ, PT ;  /* 0x000000ff0700720c */ /* 0x000fda0003f05070 */
[----:B------:R-:W-:Y:S05]  /*0f50*/  @P0 BRA `(.L_x_9) ;  /* 0x00000000002c0947 */ /* 0x000fea0003800000 */
[----:B------:R-:W-:-:S04]  /*0f60*/  SHF.L.U32 R7, R0, 0x1, RZ ;  /* 0x0000000100077819 */ /* 0x000fc800000006ff */
[----:B------:R-:W-:-:S13]  /*0f70*/  ISETP.NE.AND P0, PT, R7, RZ, PT ;  /* 0x000000ff0700720c */ /* 0x000fda0003f05270 */
[----:B------:R2:W3:Y:S01]  /*0f80*/  @!P0 MUFU.RCP R7, R0 ;  /* 0x0000000000078308 */ /* 0x0004e20000001000 */
[----:B------:R-:W-:Y:S05]  /*0f90*/  @!P0 BRA `(.L_x_10) ;  /* 0x0000000000a48947 */ /* 0x000fea0003800000 */
[----:B------:R-:W-:-:S04]  /*0fa0*/  FFMA R8, R0, 1.84467440737095516160e+19, RZ ;  /* 0x5f80000000087823 */ /* 0x000fc800000000ff */
[----:B---3--:R-:W2:Y:S02]  /*0fb0*/  MUFU.RCP R7, R8 ;  /* 0x0000000800077308 */ /* 0x008ea40000001000 */
[----:B--2---:R-:W-:-:S04]  /*0fc0*/  FFMA R0, R8, R7, -1 ;  /* 0xbf80000008007423 */ /* 0x004fc80000000007 */
[----:B------:R-:W-:-:S04]  /*0fd0*/  FADD.FTZ R0, -R0, -RZ ;  /* 0x800000ff00007221 */ /* 0x000fc80000010100 */
[----:B------:R-:W-:-:S04]  /*0fe0*/  FFMA R0, R7, R0, R7 ;  /* 0x0000000007007223 */ /* 0x000fc80000000007 */
[----:B------:R-:W-:Y:S01]  /*0ff0*/  FFMA R7, R0, 1.84467440737095516160e+19, RZ ;  /* 0x5f80000000077823 */ /* 0x000fe200000000ff */
[----:B------:R-:W-:Y:S06]  /*1000*/  BRA `(.L_x_10) ;  /* 0x0000000000887947 */ /* 0x000fec0003800000 */
.L_x_9:
[----:B------:R-:W-:-:S04]  /*1010*/  IADD3 R8, PT, PT, R7, -0xfd, RZ ;  /* 0xffffff0307087810 */ /* 0x000fc80007ffe0ff */
[----:B------:R-:W-:-:S13]  /*1020*/  ISETP.GT.U32.AND P0, PT, R8, 0x1, PT ;  /* 0x000000010800780c */ /* 0x000fda0003f04070 */
[----:B------:R-:W-:Y:S05]  /*1030*/  @P0 BRA `(.L_x_11) ;  /* 0x0000000000780947 */ /* 0x000fea0003800000 */
[----:B------:R-:W-:Y:S01]  /*1040*/  LOP3.LUT R9, R0, 0x7fffff, RZ, 0xc0, !PT ;  /* 0x007fffff00097812 */ /* 0x000fe200078ec0ff */
[----:B------:R-:W-:-:S03]  /*1050*/  HFMA2 R13, -RZ, RZ, 0, 1.78813934326171875e-07 ;  /* 0x00000003ff0d7431 */ /* 0x000fc600000001ff */
[----:B------:R-:W-:-:S04]  /*1060*/  LOP3.LUT R9, R9, 0x3f800000, RZ, 0xfc, !PT ;  /* 0x3f80000009097812 */ /* 0x000fc800078efcff */
[----:B------:R-:W0:Y:S01]  /*1070*/  MUFU.RCP R10, R9 ;  /* 0x00000009000a7308 */ /* 0x000e220000001000 */
[----:B------:R-:W-:Y:S01]  /*1080*/  SHF.L.U32 R14, R13, R8, RZ ;  /* 0x000000080d0e7219 */ /* 0x000fe200000006ff */
[----:B0-----:R-:W-:-:S04]  /*1090*/  FFMA R11, R9, R10, -1 ;  /* 0xbf800000090b7423 */ /* 0x001fc8000000000a */
[----:B------:R-:W-:-:S04]  /*10a0*/  FADD.FTZ R11, -R11, -RZ ;  /* 0x800000ff0b0b7221 */ /* 0x000fc80000010100 */
[CCC-:B------:R-:W-:Y:S01]  /*10b0*/  FFMA.RM R12, R10.reuse, R11.reuse, R10.reuse ;  /* 0x0000000b0a0c7223 */ /* 0x1c0fe2000000400a */
[----:B------:R-:W-:-:S04]  /*10c0*/  FFMA.RP R11, R10, R11, R10 ;  /* 0x0000000b0a0b7223 */ /* 0x000fc8000000800a */
[C---:B------:R-:W-:Y:S02]  /*10d0*/  LOP3.LUT R10, R12.reuse, 0x7fffff, RZ, 0xc0, !PT ;  /* 0x007fffff0c0a7812 */ /* 0x040fe400078ec0ff */
[----:B------:R-:W-:Y:S02]  /*10e0*/  FSETP.NEU.FTZ.AND P0, PT, R12, R11, PT ;  /* 0x0000000b0c00720b */ /* 0x000fe40003f1d000 */
[----:B------:R-:W-:Y:S02]  /*10f0*/  LOP3.LUT R11, R10, 0x800000, RZ, 0xfc, !PT ;  /* 0x008000000a0b7812 */ /* 0x000fe400078efcff */
[----:B------:R-:W-:Y:S02]  /*1100*/  SEL R10, RZ, 0xffffffff, !P0 ;  /* 0xffffffffff0a7807 */ /* 0x000fe40004000000 */
[----:B------:R-:W-:Y:S02]  /*1110*/  LOP3.LUT R9, R14, R11, RZ, 0xc0, !PT ;  /* 0x0000000b0e097212 */ /* 0x000fe400078ec0ff */
[----:B------:R-:W-:-:S02]  /*1120*/  IADD3 R10, PT, PT, -R10, RZ, RZ ;  /* 0x000000ff0a0a7210 */ /* 0x000fc40007ffe1ff */
[-C--:B------:R-:W-:Y:S02]  /*1130*/  SHF.R.U32.HI R9, RZ, R8.reuse, R9 ;  /* 0x00000008ff097219 */ /* 0x080fe40000011609 */
[----:B------:R-:W-:Y:S02]  /*1140*/  LOP3.LUT P1, RZ, R10, R8, R11, 0xf8, !PT ;  /* 0x000000080aff7212 */ /* 0x000fe4000782f80b */
[C---:B------:R-:W-:Y:S02]  /*1150*/  LOP3.LUT P0, RZ, R9.reuse, 0x1, RZ, 0xc0, !PT ;  /* 0x0000000109ff7812 */ /* 0x040fe4000780c0ff */
[----:B------:R-:W-:-:S04]  /*1160*/  LOP3.LUT P2, RZ, R9, 0x2, RZ, 0xc0, !PT ;  /* 0x0000000209ff7812 */ /* 0x000fc8000784c0ff */
[----:B------:R-:W-:Y:S02]  /*1170*/  PLOP3.LUT P0, PT, P0, P1, P2, 0xe0, 0x0 ;  /* 0x000000000000781c */ /* 0x000fe40000703c20 */
[----:B------:R-:W-:Y:S02]  /*1180*/  LOP3.LUT P1, RZ, R0, 0x7fffff, RZ, 0xc0, !PT ;  /* 0x007fffff00ff7812 */ /* 0x000fe4000782c0ff */
[----:B------:R-:W-:-:S04]  /*1190*/  SEL R8, RZ, 0x1, !P0 ;  /* 0x00000001ff087807 */ /* 0x000fc80004000000 */
[----:B------:R-:W-:-:S04]  /*11a0*/  IADD3 R8, PT, PT, -R8, RZ, RZ ;  /* 0x000000ff08087210 */ /* 0x000fc80007ffe1ff */
[----:B------:R-:W-:Y:S02]  /*11b0*/  ISETP.GE.AND P0, PT, R8, RZ, PT ;  /* 0x000000ff0800720c */ /* 0x000fe40003f06270 */
[----:B------:R-:W-:-:S04]  /*11c0*/  IADD3 R8, PT, PT, R7, -0xfc, RZ ;  /* 0xffffff0407087810 */ /* 0x000fc80007ffe0ff */
[----:B------:R-:W-:-:S07]  /*11d0*/  SHF.R.U32.HI R7, RZ, R8, R11 ;  /* 0x00000008ff077219 */ /* 0x000fce000001160b */
[----:B------:R-:W-:-:S04]  /*11e0*/  @!P0 IADD3 R7, PT, PT, R7, 0x1, RZ ;  /* 0x0000000107078810 */ /* 0x000fc80007ffe0ff */
[----:B------:R-:W-:-:S04]  /*11f0*/  @!P1 SHF.L.U32 R7, R7, 0x1, RZ ;  /* 0x0000000107079819 */ /* 0x000fc800000006ff */
[----:B------:R-:W-:Y:S01]  /*1200*/  LOP3.LUT R7, R7, 0x80000000, R0, 0xf8, !PT ;  /* 0x8000000007077812 */ /* 0x000fe200078ef800 */
[----:B------:R-:W-:Y:S06]  /*1210*/  BRA `(.L_x_10) ;  /* 0x0000000000047947 */ /* 0x000fec0003800000 */
.L_x_11:
[----:B------:R0:W1:Y:S02]  /*1220*/  MUFU.RCP R7, R0 ;  /* 0x0000000000077308 */ /* 0x0000640000001000 */
.L_x_10:
[----:B0123--:R-:W-:Y:S02]  /*1230*/  MOV R0, R7 ;  /* 0x0000000700007202 */ /* 0x00ffe40000000f00 */
[----:B------:R-:W-:-:S04]  /*1240*/  MOV R7, 0x0 ;  /* 0x0000000000077802 */ /* 0x000fc80000000f00 */
[----:B------:R-:W-:Y:S05]  /*1250*/  RET.REL.NODEC R6 `(_Z23softmax_v2_kernel_pass2PKfPfS0_iii) ;  /* 0xffffffec06687950 */ /* 0x000fea0003c3ffff */
.L_x_12:
[----:B------:R-:W-:-:S00]  /*1260*/  BRA `(.L_x_12) ;  /* 0xfffffffc00fc7947 */ /* 0x000fc0000383ffff */
[----:B------:R-:W-:-:S00]  /*1270*/  NOP ;  /* 0x0000000000007918 */ /* 0x000fc00000000000 */
        /* <DEDUP_REMOVED lines=8> */
.L_x_63:


//--------------------- .text._Z23softmax_v2_kernel_pass1PKfPfiii --------------------------
	.section	.text._Z23softmax_v2_kernel_pass1PKfPfiii,"ax",@progbits
	.align	128
        .global         _Z23softmax_v2_kernel_pass1PKfPfiii
        .type           _Z23softmax_v2_kernel_pass1PKfPfiii,@function
        .size           _Z23softmax_v2_kernel_pass1PKfPfiii,(.L_x_66 - _Z23softmax_v2_kernel_pass1PKfPfiii)
        .other          _Z23softmax_v2_kernel_pass1PKfPfiii,@"STO_CUDA_ENTRY STV_DEFAULT"
_Z23softmax_v2_kernel_pass1PKfPfiii:
.text._Z23softmax_v2_kernel_pass1PKfPfiii:
[----:B------:R-:W-:Y:S01]  /*0000*/  LDC R1, c[0x0][0x37c] ;  /* 0x0000df00ff017b82 */ /* 0x000fe20000000800 */
[----:B------:R-:W0:Y:S07]  /*0010*/  S2R R8, SR_TID.X ;  /* 0x0000000000087919 */ /* 0x000e2e0000002100 */
[----:B------:R-:W1:Y:S01]  /*0020*/  LDC R5, c[0x0][0x398] ;  /* 0x0000e600ff057b82 */ /* 0x000e620000000800 */
[----:B------:R-:W2:Y:S01]  /*0030*/  LDCU UR8, c[0x0][0x394] ;  /* 0x00007280ff0877ac */ /* 0x000ea20008000800 */
[----:B------:R-:W-:Y:S01]  /*0040*/  BSSY.RECONVERGENT B0, `(.L_x_13) ;  /* 0x00000f6000007945 */ /* 0x000fe20003800200 */
[----:B------:R-:W3:Y:S01]  /*0050*/  S2R R11, SR_CTAID.Y ;  /* 0x00000000000b7919 */ /* 0x000ee20000002600 */
[----:B------:R-:W-:Y:S01]  /*0060*/  HFMA2 R0, -RZ, RZ, 0, 0 ;  /* 0x00000000ff007431 */ /* 0x000fe200000001ff */
[----:B------:R-:W4:Y:S01]  /*0070*/  LDCU UR4, c[0x0][0x360] ;  /* 0x00006c00ff0477ac */ /* 0x000f220008000800 */
[----:B------:R-:W-:-:S02]  /*0080*/  MOV R9, 0xff800000 ;  /* 0xff80000000097802 */ /* 0x000fc40000000f00 */
[----:B------:R-:W3:Y:S01]  /*0090*/  LDC.64 R2, c[0x0][0x388] ;  /* 0x0000e200ff027b82 */ /* 0x000ee20000000a00 */
[----:B------:R-:W1:Y:S01]  /*00a0*/  LDCU.64 UR6, c[0x0][0x358] ;  /* 0x00006b00ff0677ac */ /* 0x000e620008000a00 */
[----:B------:R-:W1:Y:S06]  /*00b0*/  LDCU UR9, c[0x0][0x398] ;  /* 0x00007300ff0977ac */ /* 0x000e6c0008000800 */
[----:B------:R-:W5:Y:S01]  /*00c0*/  S2UR UR5, SR_CTAID.X ;  /* 0x00000000000579c3 */ /* 0x000f620000002500 */
[----:B------:R-:W1:Y:S01]  /*00d0*/  LDCU.64 UR10, c[0x0][0x380] ;  /* 0x00007000ff0a77ac */ /* 0x000e620008000a00 */
[----:B----4-:R-:W-:-:S02]  /*00e0*/  MOV R10, UR4 ;  /* 0x00000004000a7c02 */ /* 0x010fc40008000f00 */
[----:B0-----:R-:W-:-:S04]  /*00f0*/  SHF.L.U32 R4, R8, 0x2, RZ ;  /* 0x0000000208047819 */ /* 0x001fc800000006ff */
[----:B-1----:R-:W-:Y:S01]  /*0100*/  ISETP.GE.AND P0, PT, R4, R5, PT ;  /* 0x000000050400720c */ /* 0x002fe20003f06270 */
[----:B---3--:R-:W-:-:S04]  /*0110*/  IMAD.WIDE.U32 R2, R11, 0x4, R2 ;  /* 0x000000040b027825 */ /* 0x008fc800078e0002 */
[----:B--2---:R-:W-:-:S04]  /*0120*/  IMAD R11, R11, UR8, RZ ;  /* 0x000000080b0b7c24 */ /* 0x004fc8000f8e02ff */
[----:B-----5:R-:W-:-:S04]  /*0130*/  IMAD R11, R5, UR5, R11 ;  /* 0x00000005050b7c24 */ /* 0x020fc8000f8e020b */
[----:B------:R-:W-:Y:S05]  /*0140*/  @P0 BRA `(.L_x_14) ;  /* 0x0000000c00940947 */ /* 0x000fea0003800000 */
[----:B------:R-:W-:Y:S01]  /*0150*/  SHF.L.U32 R12, R10, 0x2, RZ ;  /* 0x000000020a0c7819 */ /* 0x000fe200000006ff */
[----:B------:R-:W-:Y:S01]  /*0160*/  BSSY.RECONVERGENT B1, `(.L_x_15) ;  /* 0x0000061000017945 */ /* 0x000fe20003800200 */
[----:B------:R-:W-:Y:S02]  /*0170*/  SHF.R.S32.HI R17, RZ, 0x1f, R11 ;  /* 0x0000001fff117819 */ /* 0x000fe4000001140b */
[----:B------:R-:W0:Y:S01]  /*0180*/  I2F.U32.RP R13, R12 ;  /* 0x0000000c000d7306 */ /* 0x000e220000209000 */
[-C--:B------:R-:W-:Y:S02]  /*0190*/  IADD3 R18, PT, PT, R4, R12.reuse, RZ ;  /* 0x0000000c04127210 */ /* 0x080fe40007ffe0ff */
[----:B------:R-:W-:Y:S02]  /*01a0*/  IADD3 R15, PT, PT, RZ, -R12, RZ ;  /* 0x8000000cff0f7210 */ /* 0x000fe40007ffe0ff */
[CC--:B------:R-:W-:Y:S02]  /*01b0*/  ISETP.GE.U32.AND P0, PT, R18.reuse, R5.reuse, PT ;  /* 0x000000051200720c */ /* 0x0c0fe40003f06070 */
[----:B------:R-:W-:-:S02]  /*01c0*/  VIMNMX.U32 R5, PT, PT, R18, R5, !PT ;  /* 0x0000000512057248 */ /* 0x000fc40007fe0000 */
[----:B------:R-:W-:Y:S02]  /*01d0*/  SEL R14, RZ, 0x1, P0 ;  /* 0x00000001ff0e7807 */ /* 0x000fe40000000000 */
[----:B------:R-:W-:Y:S02]  /*01e0*/  ISETP.NE.U32.AND P2, PT, R12, RZ, PT ;  /* 0x000000ff0c00720c */ /* 0x000fe40003f45070 */
[----:B------:R-:W-:Y:S01]  /*01f0*/  IADD3 R5, PT, PT, R5, -R18, -R14 ;  /* 0x8000001205057210 */ /* 0x000fe20007ffe80e */
[----:B0-----:R-:W0:Y:S02]  /*0200*/  MUFU.RCP R13, R13 ;  /* 0x0000000d000d7308 */ /* 0x001e240000001000 */
[----:B0-----:R-:W-:Y:S02]  /*0210*/  IADD3 R6, PT, PT, R13, 0xffffffe, RZ ;  /* 0x0ffffffe0d067810 */ /* 0x001fe40007ffe0ff */
[----:B------:R-:W-:-:S04]  /*0220*/  MOV R13, R4 ;  /* 0x00000004000d7202 */ /* 0x000fc80000000f00 */
[----:B------:R0:W1:Y:S02]  /*0230*/  F2I.FTZ.U32.TRUNC.NTZ R7, R6 ;  /* 0x0000000600077305 */ /* 0x000064000021f000 */
[----:B0-----:R-:W-:Y:S01]  /*0240*/  MOV R6, RZ ;  /* 0x000000ff00067202 */ /* 0x001fe20000000f00 */
[----:B-1----:R-:W-:-:S04]  /*0250*/  IMAD R15, R15, R7, RZ ;  /* 0x000000070f0f7224 */ /* 0x002fc800078e02ff */
[----:B------:R-:W-:-:S06]  /*0260*/  IMAD.HI.U32 R16, R7, R15, R6 ;  /* 0x0000000f07107227 */ /* 0x000fcc00078e0006 */
[----:B------:R-:W-:-:S05]  /*0270*/  IMAD.HI.U32 R7, R16, R5, RZ ;  /* 0x0000000510077227 */ /* 0x000fca00078e00ff */
[----:B------:R-:W-:-:S05]  /*0280*/  IADD3 R6, PT, PT, -R7, RZ, RZ ;  /* 0x000000ff07067210 */ /* 0x000fca0007ffe1ff */
[----:B------:R-:W-:Y:S01]  /*0290*/  IMAD R5, R12, R6, R5 ;  /* 0x000000060c057224 */ /* 0x000fe200078e0205 */
[----:B------:R-:W-:-:S04]  /*02a0*/  MOV R6, 0xff800000 ;  /* 0xff80000000067802 */ /* 0x000fc80000000f00 */
[----:B------:R-:W-:-:S13]  /*02b0*/  ISETP.GE.U32.AND P0, PT, R5, R12, PT ;  /* 0x0000000c0500720c */ /* 0x000fda0003f06070 */
[----:B------:R-:W-:Y:S02]  /*02c0*/  @P0 IADD3 R5, PT, PT, -R12, R5, RZ ;  /* 0x000000050c050210 */ /* 0x000fe40007ffe1ff */
[----:B------:R-:W-:Y:S02]  /*02d0*/  @P0 IADD3 R7, PT, PT, R7, 0x1, RZ ;  /* 0x0000000107070810 */ /* 0x000fe40007ffe0ff */
[----:B------:R-:W-:-:S13]  /*02e0*/  ISETP.GE.U32.AND P1, PT, R5, R12, PT ;  /* 0x0000000c0500720c */ /* 0x000fda0003f26070 */
[----:B------:R-:W-:Y:S02]  /*02f0*/  @P1 IADD3 R7, PT, PT, R7, 0x1, RZ ;  /* 0x0000000107071810 */ /* 0x000fe40007ffe0ff */
[----:B------:R-:W-:-:S04]  /*0300*/  @!P2 LOP3.LUT R7, RZ, R12, RZ, 0x33, !PT ;  /* 0x0000000cff07a212 */ /* 0x000fc800078e33ff */
[----:B------:R-:W-:-:S04]  /*0310*/  IADD3 R7, PT, PT, R14, R7, RZ ;  /* 0x000000070e077210 */ /* 0x000fc80007ffe0ff */
[C---:B------:R-:W-:Y:S02]  /*0320*/  LOP3.LUT R5, R7.reuse, 0x1, RZ, 0xc0, !PT ;  /* 0x0000000107057812 */ /* 0x040fe400078ec0ff */
[----:B------:R-:W-:Y:S02]  /*0330*/  ISETP.NE.AND P0, PT, R7, RZ, PT ;  /* 0x000000ff0700720c */ /* 0x000fe40003f05270 */
[----:B------:R-:W-:Y:S02]  /*0340*/  ISETP.NE.U32.AND P1, PT, R5, 0x1, PT ;  /* 0x000000010500780c */ /* 0x000fe40003f25070 */
[----:B------:R-:W-:-:S11]  /*0350*/  MOV R5, RZ ;  /* 0x000000ff00057202 */ /* 0x000fd60000000f00 */
[----:B------:R-:W-:Y:S05]  /*0360*/  @!P1 BRA `(.L_x_16) ;  /* 0x0000000400009947 */ /* 0x000fea0003800000 */
[----:B------:R-:W-:Y:S01]  /*0370*/  ISETP.GE.AND P1, PT, R4, UR8, PT ;  /* 0x0000000804007c0c */ /* 0x000fe2000bf26270 */
[----:B------:R-:W-:Y:S01]  /*0380*/  HFMA2 R0, -RZ, RZ, 0, 0 ;  /* 0x00000000ff007431 */ /* 0x000fe200000001ff */
[----:B------:R-:W-:Y:S02]  /*0390*/  MOV R13, R18 ;  /* 0x00000012000d7202 */ /* 0x000fe40000000f00 */
[----:B------:R-:W-:-:S09]  /*03a0*/  MOV R9, 0xff800000 ;  /* 0xff80000000097802 */ /* 0x000fd20000000f00 */
[----:B------:R-:W-:Y:S05]  /*03b0*/  @P1 BRA `(.L_x_16) ;  /* 0x0000000000ec1947 */ /* 0x000fea0003800000 */
[----:B------:R-:W0:Y:S01]  /*03c0*/  LDCU.64 UR4, c[0x0][0x380] ;  /* 0x00007000ff0477ac */ /* 0x000e220008000a00 */
[----:B------:R-:W-:-:S04]  /*03d0*/  IADD3 R0, P1, PT, R11, R4, RZ ;  /* 0x000000040b007210 */ /* 0x000fc80007f3e0ff */
[----:B------:R-:W-:Y:S02]  /*03e0*/  IADD3.X R5, PT, PT, RZ, R17, RZ, P1, !PT ;  /* 0x00000011ff057210 */ /* 0x000fe40000ffe4ff */
[----:B0-----:R-:W-:-:S04]  /*03f0*/  LEA R4, P1, R0, UR4, 0x2 ;  /* 0x0000000400047c11 */ /* 0x001fc8000f8210ff */
[----:B------:R-:W-:-:S06]  /*0400*/  LEA.HI.X R5, R0, UR5, R5, 0x2, P1 ;  /* 0x0000000500057c11 */ /* 0x000fcc00088f1405 */
[----:B------:R-:W2:Y:S01]  /*0410*/  LDG.E.128 R4, desc[UR6][R4.64] ;  /* 0x0000000604047981 */ /* 0x000ea2000c1e1d00 */
[----:B------:R-:W-:Y:S02]  /*0420*/  MOV R15, 0x3bbb989d ;  /* 0x3bbb989d000f7802 */ /* 0x000fe40000000f00 */
[----:B------:R-:W-:Y:S02]  /*0430*/  MOV R14, 0x437c0000 ;  /* 0x437c0000000e7802 */ /* 0x000fe40000000f00 */
[----:B--2---:R-:W-:-:S04]  /*0440*/  FMNMX R0, R6, R7, !PT ;  /* 0x0000000706007209 */ /* 0x004fc80007800000 */
[----:B------:R-:W-:-:S04]  /*0450*/  FMNMX3 R0, R4, R5, R0, !PT ;  /* 0x0000000504007276 */ /* 0x000fc80007800000 */
[----:B------:R-:W-:-:S05]  /*0460*/  FMNMX R9, R0, -INF , !PT ;  /* 0xff80000000097809 */ /* 0x000fca0007800000 */
[--C-:B------:R-:W-:Y:S01]  /*0470*/  FADD R16, R5, -R9.reuse ;  /* 0x8000000905107221 */ /* 0x100fe20000000000 */
[--C-:B------:R-:W-:Y:S01]  /*0480*/  FADD R20, R4, -R9.reuse ;  /* 0x8000000904147221 */ /* 0x100fe20000000000 */
[----:B------:R-:W-:Y:S02]  /*0490*/  FADD R18, R6, -R9 ;  /* 0x8000000906127221 */ /* 0x000fe40000000000 */
[-C--:B------:R-:W-:Y:S02]  /*04a0*/  FFMA.SAT R19, R16, R15.reuse, 0.5 ;  /* 0x3f00000010137423 */ /* 0x080fe4000000200f */
[-C--:B------:R-:W-:Y:S02]  /*04b0*/  FFMA.SAT R21, R18, R15.reuse, 0.5 ;  /* 0x3f00000012157423 */ /* 0x080fe4000000200f */
[----:B------:R-:W-:Y:S01]  /*04c0*/  FFMA.RM R0, R19, R14, 12582913 ;  /* 0x4b40000113007423 */ /* 0x000fe2000000400e */
[----:B------:R-:W-:-:S03]  /*04d0*/  FFMA.SAT R19, R20, R15, 0.5 ;  /* 0x3f00000014137423 */ /* 0x000fc6000000200f */
[----:B------:R-:W-:Y:S01]  /*04e0*/  FADD R5, R0, -12583039 ;  /* 0xcb40007f00057421 */ /* 0x000fe20000000000 */
[----:B------:R-:W-:-:S03]  /*04f0*/  FFMA.RM R4, R19, R14, 12582913 ;  /* 0x4b40000113047423 */ /* 0x000fc6000000400e */
[----:B------:R-:W-:Y:S01]  /*0500*/  FFMA R5, R16, 1.4426950216293334961, -R5 ;  /* 0x3fb8aa3b10057823 */ /* 0x000fe20000000805 */
[C---:B------:R-:W-:Y:S01]  /*0510*/  FADD R19, R4.reuse, -12583039 ;  /* 0xcb40007f04137421 */ /* 0x040fe20000000000 */
[----:B------:R-:W-:Y:S02]  /*0520*/  SHF.L.U32 R4, R4, 0x17, RZ ;  /* 0x0000001704047819 */ /* 0x000fe400000006ff */
[----:B------:R-:W-:Y:S01]  /*0530*/  FFMA R6, R16, 1.925963033500011079e-08, R5 ;  /* 0x32a5706010067823 */ /* 0x000fe20000000005 */
[-C--:B------:R-:W-:Y:S01]  /*0540*/  FFMA.RM R5, R21, R14.reuse, 12582913 ;  /* 0x4b40000115057423 */ /* 0x080fe2000000400e */
[C---:B------:R-:W-:Y:S01]  /*0550*/  FFMA R21, R20.reuse, 1.4426950216293334961, -R19 ;  /* 0x3fb8aa3b14157823 */ /* 0x040fe20000000813 */
[----:B------:R-:W-:Y:S02]  /*0560*/  FADD R16, -R9, -INF ;  /* 0xff80000009107421 */ /* 0x000fe40000000100 */
[----:B------:R-:W-:Y:S01]  /*0570*/  FADD R23, R5, -12583039 ;  /* 0xcb40007f05177421 */ /* 0x000fe20000000000 */
[----:B------:R-:W-:Y:S01]  /*0580*/  FFMA R22, R20, 1.925963033500011079e-08, R21 ;  /* 0x32a5706014167823 */ /* 0x000fe20000000015 */
[----:B------:R-:W-:Y:S01]  /*0590*/  FADD R20, R7, -R9 ;  /* 0x8000000907147221 */ /* 0x000fe20000000000 */
[-C--:B------:R-:W-:Y:S01]  /*05a0*/  FFMA.SAT R19, R16, R15.reuse, 0.5 ;  /* 0x3f00000010137423 */ /* 0x080fe2000000200f */
[----:B------:R-:W0:Y:S01]  /*05b0*/  MUFU.EX2 R6, R6 ;  /* 0x0000000600067308 */ /* 0x000e220000000800 */
[----:B------:R-:W-:Y:S01]  /*05c0*/  FFMA R23, R18, 1.4426950216293334961, -R23 ;  /* 0x3fb8aa3b12177823 */ /* 0x000fe20000000817 */
[----:B------:R-:W-:Y:S01]  /*05d0*/  FFMA.SAT R21, R20, R15, 0.5 ;  /* 0x3f00000014157423 */ /* 0x000fe2000000200f */
[----:B------:R-:W-:-:S02]  /*05e0*/  FFMA.RM R7, R19, R14, 12582913 ;  /* 0x4b40000113077423 */ /* 0x000fc4000000400e */
[----:B------:R-:W-:Y:S01]  /*05f0*/  FFMA R23, R18, 1.925963033500011079e-08, R23 ;  /* 0x32a5706012177823 */ /* 0x000fe20000000017 */
[----:B------:R-:W-:Y:S01]  /*0600*/  FFMA.RM R14, R21, R14, 12582913 ;  /* 0x4b400001150e7423 */ /* 0x000fe2000000400e */
[C---:B------:R-:W-:Y:S01]  /*0610*/  FADD R15, R7.reuse, -12583039 ;  /* 0xcb40007f070f7421 */ /* 0x040fe20000000000 */
[----:B------:R-:W1:Y:S01]  /*0620*/  MUFU.EX2 R19, R22 ;  /* 0x0000001600137308 */ /* 0x000e620000000800 */
[----:B------:R-:W-:Y:S01]  /*0630*/  SHF.L.U32 R7, R7, 0x17, RZ ;  /* 0x0000001707077819 */ /* 0x000fe200000006ff */
[----:B------:R-:W-:Y:S01]  /*0640*/  FADD R25, R14, -12583039 ;  /* 0xcb40007f0e197421 */ /* 0x000fe20000000000 */
[----:B------:R-:W-:Y:S01]  /*0650*/  FFMA R21, R16, 1.4426950216293334961, -R15 ;  /* 0x3fb8aa3b10157823 */ /* 0x000fe2000000080f */
[----:B------:R-:W-:Y:S02]  /*0660*/  SHF.L.U32 R14, R14, 0x17, RZ ;  /* 0x000000170e0e7819 */ /* 0x000fe400000006ff */
[----:B------:R-:W-:Y:S01]  /*0670*/  FFMA R25, R20, 1.4426950216293334961, -R25 ;  /* 0x3fb8aa3b14197823 */ /* 0x000fe20000000819 */
[----:B------:R-:W-:Y:S01]  /*0680*/  FFMA R16, R16, 1.925963033500011079e-08, R21 ;  /* 0x32a5706010107823 */ /* 0x000fe20000000015 */
[----:B------:R-:W2:Y:S01]  /*0690*/  MUFU.EX2 R15, R23 ;  /* 0x00000017000f7308 */ /* 0x000ea20000000800 */
[----:B------:R-:W-:Y:S01]  /*06a0*/  SHF.L.U32 R21, R0, 0x17, RZ ;  /* 0x0000001700157819 */ /* 0x000fe200000006ff */
[----:B------:R-:W-:Y:S01]  /*06b0*/  FFMA R25, R20, 1.925963033500011079e-08, R25 ;  /* 0x32a5706014197823 */ /* 0x000fe20000000019 */
[----:B------:R-:W-:-:S03]  /*06c0*/  SHF.L.U32 R0, R5, 0x17, RZ ;  /* 0x0000001705007819 */ /* 0x000fc600000006ff */
[----:B0-----:R-:W-:Y:S01]  /*06d0*/  FMUL R21, R21, R6 ;  /* 0x0000000615157220 */ /* 0x001fe20000400000 */
[----:B------:R-:W-:Y:S01]  /*06e0*/  MOV R6, R9 ;  /* 0x0000000900067202 */ /* 0x000fe20000000f00 */
[----:B------:R-:W0:Y:S02]  /*06f0*/  MUFU.EX2 R16, R16 ;  /* 0x0000001000107308 */ /* 0x000e240000000800 */
[----:B-1----:R-:W-:-:S06]  /*0700*/  FFMA R19, R4, R19, R21 ;  /* 0x0000001304137223 */ /* 0x002fcc0000000015 */
[----:B------:R-:W1:Y:S01]  /*0710*/  MUFU.EX2 R25, R25 ;  /* 0x0000001900197308 */ /* 0x000e620000000800 */
[----:B--2---:R-:W-:Y:S01]  /*0720*/  FFMA R15, R0, R15, R19 ;  /* 0x0000000f000f7223 */ /* 0x004fe20000000013 */
[----:B0-----:R-:W-:-:S03]  /*0730*/  FMUL R7, R7, R16 ;  /* 0x0000001007077220 */ /* 0x001fc60000400000 */
[----:B-1----:R-:W-:-:S04]  /*0740*/  FFMA R0, R14, R25, R15 ;  /* 0x000000190e007223 */ /* 0x002fc8000000000f */
[----:B------:R-:W-:-:S05]  /*0750*/  FFMA R5, RZ, R7, R0 ;  /* 0x00000007ff057223 */ /* 0x000fca0000000000 */
[----:B------:R-:W-:-:S07]  /*0760*/  MOV R0, R5 ;  /* 0x0000000500007202 */ /* 0x000fce0000000f00 */
.L_x_16:
[----:B------:R-:W-:Y:S05]  /*0770*/  BSYNC.RECONVERGENT B1 ;  /* 0x0000000000017941 */ /* 0x000fea0003800200 */
.L_x_15:
[----:B------:R-:W-:Y:S05]  /*0780*/  @!P0 BRA `(.L_x_14) ;  /* 0x0000000800048947 */ /* 0x000fea0003800000 */
[----:B------:R-:W0:Y:S01]  /*0790*/  LDC R15, c[0x0][0x394] ;  /* 0x0000e500ff0f7b82 */ /* 0x000e220000000800 */
[----:B------:R-:W-:Y:S02]  /*07a0*/  MOV R0, R5 ;  /* 0x0000000500007202 */ /* 0x000fe40000000f00 */
[----:B------:R-:W-:-:S07]  /*07b0*/  MOV R9, R6 ;  /* 0x0000000600097202 */ /* 0x000fce0000000f00 */
.L_x_21:
[----:B0-----:R-:W-:Y:S01]  /*07c0*/  ISETP.GE.AND P1, PT, R13, R15, PT ;  /* 0x0000000f0d00720c */ /* 0x001fe20003f26270 */
[----:B------:R-:W-:Y:S01]  /*07d0*/  BSSY.RECONVERGENT B1, `(.L_x_17) ;  /* 0x000003d000017945 */ /* 0x000fe20003800200 */
[----:B------:R-:W-:-:S04]  /*07e0*/  IADD3 R14, PT, PT, R12, R13, RZ ;  /* 0x0000000d0c0e7210 */ /* 0x000fc80007ffe0ff */
[----:B------:R-:W-:-:S07]  /*07f0*/  ISETP.GE.AND P0, PT, R14, R15, PT ;  /* 0x0000000f0e00720c */ /* 0x000fce0003f06270 */
[----:B------:R-:W-:Y:S06]  /*0800*/  @P1 BRA `(.L_x_18) ;  /* 0x0000000000e41947 */ /* 0x000fec0003800000 */
[----:B------:R-:W-:-:S04]  /*0810*/  IADD3 R13, P1, PT, R11, R13, RZ ;  /* 0x0000000d0b0d7210 */ /* 0x000fc80007f3e0ff */
[----:B------:R-:W-:Y:S02]  /*0820*/  IADD3.X R4, PT, PT, RZ, R17, RZ, P1, !PT ;  /* 0x00000011ff047210 */ /* 0x000fe40000ffe4ff */
[----:B------:R-:W-:-:S04]  /*0830*/  LEA R6, P1, R13, UR10, 0x2 ;  /* 0x0000000a0d067c11 */ /* 0x000fc8000f8210ff */
[----:B------:R-:W-:-:S06]  /*0840*/  LEA.HI.X R7, R13, UR11, R4, 0x2, P1 ;  /* 0x0000000b0d077c11 */ /* 0x000fcc00088f1404 */
[----:B------:R-:W2:Y:S01]  /*0850*/  LDG.E.128 R4, desc[UR6][R6.64] ;  /* 0x0000000606047981 */ /* 0x000ea2000c1e1d00 */
[----:B------:R-:W-:Y:S02]  /*0860*/  MOV R18, 0x437c0000 ;  /* 0x437c000000127802 */ /* 0x000fe40000000f00 */
[----:B--2---:R-:W-:-:S04]  /*0870*/  FMNMX R13, R6, R7, !PT ;  /* 0x00000007060d7209 */ /* 0x004fc80007800000 */
[----:B------:R-:W-:Y:S01]  /*0880*/  FMNMX3 R16, R4, R5, R13, !PT ;  /* 0x0000000504107276 */ /* 0x000fe2000780000d */
[----:B------:R-:W-:-:S03]  /*0890*/  HFMA2 R13, -RZ, RZ, 0.96630859375, -0.0022525787353515625 ;  /* 0x3bbb989dff0d7431 */ /* 0x000fc600000001ff */
[----:B------:R-:W-:-:S05]  /*08a0*/  FMNMX R16, R9, R16, !PT ;  /* 0x0000001009107209 */ /* 0x000fca0007800000 */
[--C-:B------:R-:W-:Y:S01]  /*08b0*/  FADD R22, R5, -R16.reuse ;  /* 0x8000001005167221 */ /* 0x100fe20000000000 */
[--C-:B------:R-:W-:Y:S01]  /*08c0*/  FADD R24, R4, -R16.reuse ;  /* 0x8000001004187221 */ /* 0x100fe20000000000 */
[----:B------:R-:W-:Y:S02]  /*08d0*/  FADD R20, R6, -R16 ;  /* 0x8000001006147221 */ /* 0x000fe40000000000 */
[-C--:B------:R-:W-:Y:S02]  /*08e0*/  FFMA.SAT R5, R22, R13.reuse, 0.5 ;  /* 0x3f00000016057423 */ /* 0x080fe4000000200d */
[-C--:B------:R-:W-:Y:S02]  /*08f0*/  FFMA.SAT R23, R20, R13.reuse, 0.5 ;  /* 0x3f00000014177423 */ /* 0x080fe4000000200d */
[-C--:B------:R-:W-:Y:S01]  /*0900*/  FFMA.RM R4, R5, R18.reuse, 12582913 ;  /* 0x4b40000105047423 */ /* 0x080fe20000004012 */
[----:B------:R-:W-:Y:S01]  /*0910*/  FFMA.SAT R5, R24, R13, 0.5 ;  /* 0x3f00000018057423 */ /* 0x000fe2000000200d */
[----:B------:R-:W-:-:S02]  /*0920*/  FFMA.RM R6, R23, R18, 12582913 ;  /* 0x4b40000117067423 */ /* 0x000fc40000004012 */
[----:B------:R-:W-:Y:S01]  /*0930*/  FADD R19, R4, -12583039 ;  /* 0xcb40007f04137421 */ /* 0x000fe20000000000 */
[----:B------:R-:W-:Y:S01]  /*0940*/  FFMA.RM R5, R5, R18, 12582913 ;  /* 0x4b40000105057423 */ /* 0x000fe20000004012 */
[C---:B------:R-:W-:Y:S01]  /*0950*/  FADD R27, R6.reuse, -12583039 ;  /* 0xcb40007f061b7421 */ /* 0x040fe20000000000 */
[----:B------:R-:W-:Y:S01]  /*0960*/  SHF.L.U32 R6, R6, 0x17, RZ ;  /* 0x0000001706067819 */ /* 0x000fe200000006ff */
[----:B------:R-:W-:Y:S01]  /*0970*/  FFMA R21, R22, 1.4426950216293334961, -R19 ;  /* 0x3fb8aa3b16157823 */ /* 0x000fe20000000813 */
[----:B------:R-:W-:Y:S01]  /*0980*/  FADD R19, R5, -12583039 ;  /* 0xcb40007f05137421 */ /* 0x000fe20000000000 */
[----:B------:R-:W-:Y:S02]  /*0990*/  FFMA R27, R20, 1.4426950216293334961, -R27 ;  /* 0x3fb8aa3b141b7823 */ /* 0x000fe4000000081b */
[----:B------:R-:W-:Y:S01]  /*09a0*/  FFMA R25, R22, 1.925963033500011079e-08, R21 ;  /* 0x32a5706016197823 */ /* 0x000fe20000000015 */
[----:B------:R-:W-:Y:S01]  /*09b0*/  FFMA R21, R24, 1.4426950216293334961, -R19 ;  /* 0x3fb8aa3b18157823 */ /* 0x000fe20000000813 */
[--C-:B------:R-:W-:Y:S01]  /*09c0*/  FADD R22, R9, -R16.reuse ;  /* 0x8000001009167221 */ /* 0x100fe20000000000 */
[----:B------:R-:W-:Y:S01]  /*09d0*/  FFMA R27, R20, 1.925963033500011079e-08, R27 ;  /* 0x32a57060141b7823 */ /* 0x000fe2000000001b */
[----:B------:R0:W1:Y:S01]  /*09e0*/  MUFU.EX2 R9, R25 ;  /* 0x0000001900097308 */ /* 0x0000620000000800 */
[----:B------:R-:W-:Y:S01]  /*09f0*/  FFMA R23, R24, 1.925963033500011079e-08, R21 ;  /* 0x32a5706018177823 */ /* 0x000fe20000000015 */
[----:B------:R-:W-:Y:S01]  /*0a00*/  FADD R24, R7, -R16 ;  /* 0x8000001007187221 */ /* 0x000fe20000000000 */
[----:B------:R-:W-:-:S03]  /*0a10*/  FFMA.SAT R19, R22, R13, 0.5 ;  /* 0x3f00000016137423 */ /* 0x000fc6000000200d */
[----:B------:R-:W-:Y:S01]  /*0a20*/  FFMA.SAT R21, R24, R13, 0.5 ;  /* 0x3f00000018157423 */ /* 0x000fe2000000200d */
[-C--:B------:R-:W-:Y:S02]  /*0a30*/  FFMA.RM R7, R19, R18.reuse, 12582913 ;  /* 0x4b40000113077423 */ /* 0x080fe40000004012 */
[----:B------:R-:W2:Y:S01]  /*0a40*/  MUFU.EX2 R19, R23 ;  /* 0x0000001700137308 */ /* 0x000ea20000000800 */
[----:B------:R-:W-:Y:S01]  /*0a50*/  FFMA.RM R18, R21, R18, 12582913 ;  /* 0x4b40000115127423 */ /* 0x000fe20000004012 */
[C---:B------:R-:W-:Y:S01]  /*0a60*/  FADD R13, R7.reuse, -12583039 ;  /* 0xcb40007f070d7421 */ /* 0x040fe20000000000 */
[----:B------:R-:W-:Y:S02]  /*0a70*/  SHF.L.U32 R7, R7, 0x17, RZ ;  /* 0x0000001707077819 */ /* 0x000fe400000006ff */
[----:B0-----:R-:W-:Y:S01]  /*0a80*/  FADD R25, R18, -12583039 ;  /* 0xcb40007f12197421 */ /* 0x001fe20000000000 */
[----:B------:R-:W-:Y:S01]  /*0a90*/  FFMA R21, R22, 1.4426950216293334961, -R13 ;  /* 0x3fb8aa3b16157823 */ /* 0x000fe2000000080d */
[----:B------:R-:W-:Y:S01]  /*0aa0*/  SHF.L.U32 R18, R18, 0x17, RZ ;  /* 0x0000001712127819 */ /* 0x000fe200000006ff */
[----:B------:R-:W0:Y:S01]  /*0ab0*/  MUFU.EX2 R13, R27 ;  /* 0x0000001b000d7308 */ /* 0x000e220000000800 */
[----:B------:R-:W-:Y:S01]  /*0ac0*/  FFMA R25, R24, 1.4426950216293334961, -R25 ;  /* 0x3fb8aa3b18197823 */ /* 0x000fe20000000819 */
[----:B------:R-:W-:Y:S01]  /*0ad0*/  FFMA R20, R22, 1.925963033500011079e-08, R21 ;  /* 0x32a5706016147823 */ /* 0x000fe20000000015 */
[----:B------:R-:W-:-:S02]  /*0ae0*/  SHF.L.U32 R22, R4, 0x17, RZ ;  /* 0x0000001704167819 */ /* 0x000fc400000006ff */
[----:B------:R-:W-:Y:S01]  /*0af0*/  FFMA R25, R24, 1.925963033500011079e-08, R25 ;  /* 0x32a5706018197823 */ /* 0x000fe20000000019 */
[----:B------:R-:W-:Y:S02]  /*0b00*/  SHF.L.U32 R4, R5, 0x17, RZ ;  /* 0x0000001705047819 */ /* 0x000fe400000006ff */
[----:B------:R-:W3:Y:S01]  /*0b10*/  MUFU.EX2 R20, R20 ;  /* 0x0000001400147308 */ /* 0x000ee20000000800 */
[----:B-1----:R-:W-:-:S04]  /*0b20*/  FMUL R9, R22, R9 ;  /* 0x0000000916097220 */ /* 0x002fc80000400000 */
[----:B--2---:R-:W-:-:S03]  /*0b30*/  FFMA R9, R4, R19, R9 ;  /* 0x0000001304097223 */ /* 0x004fc60000000009 */
[----:B------:R-:W1:Y:S01]  /*0b40*/  MUFU.EX2 R25, R25 ;  /* 0x0000001900197308 */ /* 0x000e620000000800 */
[----:B0-----:R-:W-:Y:S01]  /*0b50*/  FFMA R9, R6, R13, R9 ;  /* 0x0000000d06097223 */ /* 0x001fe20000000009 */
[----:B---3--:R-:W-:-:S03]  /*0b60*/  FMUL R7, R7, R20 ;  /* 0x0000001407077220 */ /* 0x008fc60000400000 */
[----:B-1----:R-:W-:Y:S01]  /*0b70*/  FFMA R5, R18, R25, R9 ;  /* 0x0000001912057223 */ /* 0x002fe20000000009 */
[----:B------:R-:W-:-:S03]  /*0b80*/  MOV R9, R16 ;  /* 0x0000001000097202 */ /* 0x000fc60000000f00 */
[----:B------:R-:W-:-:S07]  /*0b90*/  FFMA R0, R0, R7, R5 ;  /* 0x0000000700007223 */ /* 0x000fce0000000005 */
.L_x_18:
[----:B------:R-:W-:Y:S05]  /*0ba0*/  BSYNC.RECONVERGENT B1 ;  /* 0x0000000000017941 */ /* 0x000fea0003800200 */
.L_x_17:
[----:B------:R-:W-:Y:S04]  /*0bb0*/  BSSY.RECONVERGENT B1, `(.L_x_19) ;  /* 0x000003b000017945 */ /* 0x000fe80003800200 */
[----:B------:R-:W-:Y:S05]  /*0bc0*/  @P0 BRA `(.L_x_20) ;  /* 0x0000000000e40947 */ /* 0x000fea0003800000 */
        /* <DEDUP_REMOVED lines=57> */
.L_x_20:
[----:B------:R-:W-:Y:S05]  /*0f60*/  BSYNC.RECONVERGENT B1 ;  /* 0x0000000000017941 */ /* 0x000fea0003800200 */
.L_x_19:
[----:B------:R-:W-:-:S04]  /*0f70*/  IADD3 R13, PT, PT, R12, R14, RZ ;  /* 0x0000000e0c0d7210 */ /* 0x000fc80007ffe0ff */
[----:B------:R-:W-:-:S13]  /*0f80*/  ISETP.GE.AND P0, PT, R13, UR9, PT ;  /* 0x000000090d007c0c */ /* 0x000fda000bf06270 */
[----:B------:R-:W-:Y:S05]  /*0f90*/  @!P0 BRA `(.L_x_21) ;  /* 0xfffffff800088947 */ /* 0x000fea000383ffff */
.L_x_14:
[----:B------:R-:W-:Y:S05]  /*0fa0*/  BSYNC.RECONVERGENT B0 ;  /* 0x0000000000007941 */ /* 0x000fea0003800200 */
.L_x_13:
[----:B------:R-:W0:Y:S01]  /*0fb0*/  S2UR UR5, SR_CgaCtaId ;  /* 0x00000000000579c3 */ /* 0x000e220000008800 */
[----:B------:R-:W-:Y:S01]  /*0fc0*/  UMOV UR4, 0x400 ;  /* 0x0000040000047882 */ /* 0x000fe20000000000 */
[----:B------:R-:W-:Y:S01]  /*0fd0*/  ISETP.GT.U32.AND P0, PT, R10, 0x3f, PT ;  /* 0x0000003f0a00780c */ /* 0x000fe20003f04070 */
[----:B0-----:R-:W-:-:S06]  /*0fe0*/  ULEA UR4, UR5, UR4, 0x18 ;  /* 0x0000000405047291 */ /* 0x001fcc000f8ec0ff */
[----:B------:R-:W-:-:S04]  /*0ff0*/  LEA R4, R8, UR4, 0x2 ;  /* 0x0000000408047c11 */ /* 0x000fc8000f8e10ff */
[----:B------:R-:W-:Y:S01]  /*1000*/  LEA R7, R10, R4, 0x2 ;  /* 0x000000040a077211 */ /* 0x000fe200078e10ff */
[----:B------:R0:W-:Y:S04]  /*1010*/  STS [R4], R9 ;  /* 0x0000000904007388 */ /* 0x0001e80000000800 */
[----:B------:R0:W-:Y:S01]  /*1020*/  STS [R7], R0 ;  /* 0x0000000007007388 */ /* 0x0001e20000000800 */
[----:B------:R-:W-:Y:S05]  /*1030*/  @P0 BRA `(.L_x_22) ;  /* 0x00000000009c0947 */ /* 0x000fea0003800000 */
.L_x_25:
[----:B------:R-:W-:Y:S01]  /*1040*/  SHF.R.U32.HI R5, RZ, 0x1, R10 ;  /* 0x00000001ff057819 */ /* 0x000fe2000001160a */
[----:B------:R-:W-:Y:S01]  /*1050*/  BAR.SYNC.DEFER_BLOCKING 0x0 ;  /* 0x0000000000007b1d */ /* 0x000fe20000010000 */
[----:B------:R-:W-:Y:S02]  /*1060*/  ISETP.GE.U32.AND P1, PT, R10, 0x80, PT ;  /* 0x000000800a00780c */ /* 0x000fe40003f26070 */
[----:B------:R-:W-:-:S03]  /*1070*/  ISETP.GE.U32.AND P0, PT, R8, R5, PT ;  /* 0x000000050800720c */ /* 0x000fc60003f06070 */
[----:B------:R-:W-:Y:S10]  /*1080*/  BSSY.RECONVERGENT B0, `(.L_x_23) ;  /* 0x0000020000007945 */ /* 0x000ff40003800200 */
[----:B-1----:R-:W-:Y:S05]  /*1090*/  @P0 BRA `(.L_x_24) ;  /* 0x0000000000780947 */ /* 0x002fea0003800000 */
[C---:B------:R-:W-:Y:S01]  /*10a0*/  LEA R10, R5.reuse, R4, 0x2 ;  /* 0x00000004050a7211 */ /* 0x040fe200078e10ff */
[----:B------:R-:W-:Y:S01]  /*10b0*/  HFMA2 R16, -RZ, RZ, 0.96630859375, -0.0022525787353515625 ;  /* 0x3bbb989dff107431 */ /* 0x000fe200000001ff */
[----:B------:R-:W-:Y:S02]  /*10c0*/  LEA R11, R5, R7, 0x2 ;  /* 0x00000007050b7211 */ /* 0x000fe400078e10ff */
[----:B------:R-:W-:Y:S02]  /*10d0*/  MOV R15, 0x437c0000 ;  /* 0x437c0000000f7802 */ /* 0x000fe40000000f00 */
[----:B------:R-:W1:Y:S04]  /*10e0*/  LDS R10, [R10] ;  /* 0x000000000a0a7984 */ /* 0x000e680000000800 */
[----:B------:R-:W2:Y:S01]  /*10f0*/  LDS R11, [R11] ;  /* 0x000000000b0b7984 */ /* 0x000ea20000000800 */
[----:B-1----:R-:W-:-:S05]  /*1100*/  FMNMX R6, R9, R10, !PT ;  /* 0x0000000a09067209 */ /* 0x002fca0007800000 */
[--C-:B------:R-:W-:Y:S01]  /*1110*/  FADD R13, R10, -R6.reuse ;  /* 0x800000060a0d7221 */ /* 0x100fe20000000000 */
[----:B0-----:R-:W-:Y:S01]  /*1120*/  FADD R9, R9, -R6 ;  /* 0x8000000609097221 */ /* 0x001fe20000000000 */
[----:B------:R1:W-:Y:S02]  /*1130*/  STS [R4], R6 ;  /* 0x0000000604007388 */ /* 0x0003e40000000800 */
[----:B------:R-:W-:-:S04]  /*1140*/  FFMA.SAT R12, R13, R16, 0.5 ;  /* 0x3f0000000d0c7423 */ /* 0x000fc80000002010 */
[----:B------:R-:W-:Y:S01]  /*1150*/  FFMA.RM R14, R12, R15, 12582913 ;  /* 0x4b4000010c0e7423 */ /* 0x000fe2000000400f */
[----:B------:R-:W-:-:S03]  /*1160*/  FFMA.SAT R12, R9, R16, 0.5 ;  /* 0x3f000000090c7423 */ /* 0x000fc60000002010 */
[----:B------:R-:W-:Y:S01]  /*1170*/  FADD R10, R14, -12583039 ;  /* 0xcb40007f0e0a7421 */ /* 0x000fe20000000000 */
[----:B------:R-:W-:Y:S01]  /*1180*/  FFMA.RM R12, R12, R15, 12582913 ;  /* 0x4b4000010c0c7423 */ /* 0x000fe2000000400f */
[----:B------:R-:W-:Y:S02]  /*1190*/  SHF.L.U32 R14, R14, 0x17, RZ ;  /* 0x000000170e0e7819 */ /* 0x000fe400000006ff */
[C---:B------:R-:W-:Y:S01]  /*11a0*/  FFMA R16, R13.reuse, 1.4426950216293334961, -R10 ;  /* 0x3fb8aa3b0d107823 */ /* 0x040fe2000000080a */
[C---:B------:R-:W-:Y:S01]  /*11b0*/  FADD R10, R12.reuse, -12583039 ;  /* 0xcb40007f0c0a7421 */ /* 0x040fe20000000000 */
[----:B------:R-:W-:Y:S02]  /*11c0*/  SHF.L.U32 R12, R12, 0x17, RZ ;  /* 0x000000170c0c7819 */ /* 0x000fe400000006ff */
[----:B------:R-:W-:Y:S01]  /*11d0*/  FFMA R16, R13, 1.925963033500011079e-08, R16 ;  /* 0x32a570600d107823 */ /* 0x000fe20000000010 */
[----:B------:R-:W-:-:S03]  /*11e0*/  FFMA R10, R9, 1.4426950216293334961, -R10 ;  /* 0x3fb8aa3b090a7823 */ /* 0x000fc6000000080a */
[----:B------:R-:W0:Y:S01]  /*11f0*/  MUFU.EX2 R13, R16 ;  /* 0x00000010000d7308 */ /* 0x000e220000000800 */
[----:B------:R-:W-:-:S07]  /*1200*/  FFMA R10, R9, 1.925963033500011079e-08, R10 ;  /* 0x32a57060090a7823 */ /* 0x000fce000000000a */
[----:B------:R-:W3:Y:S01]  /*1210*/  MUFU.EX2 R9, R10 ;  /* 0x0000000a00097308 */ /* 0x000ee20000000800 */
[----:B0-----:R-:W-:-:S04]  /*1220*/  FMUL R14, R14, R13 ;  /* 0x0000000d0e0e7220 */ /* 0x001fc80000400000 */
[----:B--2---:R-:W-:Y:S01]  /*1230*/  FMUL R11, R11, R14 ;  /* 0x0000000e0b0b7220 */ /* 0x004fe20000400000 */
[----:B---3--:R-:W-:-:S04]  /*1240*/  FMUL R9, R12, R9 ;  /* 0x000000090c097220 */ /* 0x008fc80000400000 */
[----:B------:R-:W-:Y:S01]  /*1250*/  FFMA R0, R0, R9, R11 ;  /* 0x0000000900007223 */ /* 0x000fe2000000000b */
[----:B------:R-:W-:-:S04]  /*1260*/  MOV R9, R6 ;  /* 0x0000000600097202 */ /* 0x000fc80000000f00 */
[----:B------:R1:W-:Y:S03]  /*1270*/  STS [R7], R0 ;  /* 0x0000000007007388 */ /* 0x0003e60000000800 */
.L_x_24:
[----:B------:R-:W-:Y:S05]  /*1280*/  BSYNC.RECONVERGENT B0 ;  /* 0x0000000000007941 */ /* 0x000fea0003800200 */
.L_x_23:
[----:B------:R-:W-:Y:S01]  /*1290*/  MOV R10, R5 ;  /* 0x00000005000a7202 */ /* 0x000fe20000000f00 */
[----:B------:R-:W-:Y:S06]  /*12a0*/  @!P1 BRA `(.L_x_25) ;  /* 0xfffffffc00649947 */ /* 0x000fec000383ffff */
.L_x_22:
[----:B------:R-:W-:-:S13]  /*12b0*/  ISETP.GT.U32.AND P0, PT, R8, 0x1f, PT ;  /* 0x0000001f0800780c */ /* 0x000fda0003f04070 */
[----:B------:R-:W-:Y:S05]  /*12c0*/  @P0 EXIT ;  /* 0x000000000000094d */ /* 0x000fea0003800000 */
[----:B01----:R-:W0:Y:S01]  /*12d0*/  SHFL.DOWN PT, R4, R9, 0x10, 0x1f ;  /* 0x0a001f0009047f89 */ /* 0x003e2200000e0000 */
[----:B------:R-:W-:Y:S01]  /*12e0*/  HFMA2 R5, -RZ, RZ, 0.96630859375, -0.0022525787353515625 ;  /* 0x3bbb989dff057431 */ /* 0x000fe200000001ff */
[----:B------:R-:W-:Y:S02]  /*12f0*/  ISETP.NE.AND P0, PT, R8, RZ, PT ;  /* 0x000000ff0800720c */ /* 0x000fe40003f05270 */
[----:B------:R-:W-:Y:S01]  /*1300*/  SHFL.DOWN PT, R12, R0, 0x10, 0x1f ;  /* 0x0a001f00000c7f89 */ /* 0x000fe200000e0000 */
[----:B0-----:R-:W-:-:S05]  /*1310*/  FMNMX R7, R4, R9, !PT ;  /* 0x0000000904077209 */ /* 0x001fca0007800000 */
[----:B------:R-:W-:Y:S01]  /*1320*/  FADD R10, R4, -R7 ;  /* 0x80000007040a7221 */ /* 0x000fe20000000000 */
[----:B------:R-:W-:Y:S01]  /*1330*/  MOV R4, 0x437c0000 ;  /* 0x437c000000047802 */ /* 0x000fe20000000f00 */
[----:B------:R-:W0:Y:S01]  /*1340*/  SHFL.DOWN PT, R17, R7, 0x8, 0x1f ;  /* 0x09001f0007117f89 */ /* 0x000e2200000e0000 */
[----:B------:R-:W-:Y:S01]  /*1350*/  FADD R6, -R7, R9 ;  /* 0x0000000907067221 */ /* 0x000fe20000000100 */
        /* <DEDUP_REMOVED lines=10> */
[----:B------:R-:W-:-:S04]  /*1400*/  FFMA R9, R6, 1.4426950216293334961, -R9 ;  /* 0x3fb8aa3b06097823 */ /* 0x000fc80000000809 */
[----:B------:R-:W-:Y:S01]  /*1410*/  FFMA R13, R6, 1.925963033500011079e-08, R9 ;  /* 0x32a57060060d7823 */ /* 0x000fe20000000009 */
[----:B------:R-:W1:Y:S01]  /*1420*/  MUFU.EX2 R16, R16 ;  /* 0x0000001000107308 */ /* 0x000e620000000800 */
[----:B0-----:R-:W-:-:S05]  /*1430*/  FMNMX R6, R7, R17, !PT ;  /* 0x0000001107067209 */ /* 0x001fca0007800000 */
[--C-:B------:R-:W-:Y:S01]  /*1440*/  FADD R18, R17, -R6.reuse ;  /* 0x8000000611127221 */ /* 0x100fe20000000000 */
[----:B------:R-:W0:Y:S01]  /*1450*/  SHFL.DOWN PT, R9, R6, 0x4, 0x1f ;  /* 0x08801f0006097f89 */ /* 0x000e2200000e0000 */
[----:B------:R-:W2:Y:S01]  /*1460*/  MUFU.EX2 R14, R13 ;  /* 0x0000000d000e7308 */ /* 0x000ea20000000800 */
[----:B------:R-:W-:Y:S01]  /*1470*/  FADD R10, R7, -R6 ;  /* 0x80000006070a7221 */ /* 0x000fe20000000000 */
[----:B------:R-:W-:-:S04]  /*1480*/  FFMA.SAT R17, R18, R5, 0.5 ;  /* 0x3f00000012117423 */ /* 0x000fc80000002005 */
[----:B------:R-:W-:Y:S01]  /*1490*/  FFMA.RM R7, R17, R4, 12582913 ;  /* 0x4b40000111077423 */ /* 0x000fe20000004004 */
[----:B------:R-:W-:Y:S01]  /*14a0*/  FFMA.SAT R17, R10, R5, 0.5 ;  /* 0x3f0000000a117423 */ /* 0x000fe20000002005 */
[----:B-1----:R-:W-:Y:S02]  /*14b0*/  FMUL R15, R15, R16 ;  /* 0x000000100f0f7220 */ /* 0x002fe40000400000 */
[C---:B------:R-:W-:Y:S01]  /*14c0*/  FADD R19, R7.reuse, -12583039 ;  /* 0xcb40007f07137421 */ /* 0x040fe20000000000 */
[----:B------:R-:W-:Y:S01]  /*14d0*/  SHF.L.U32 R7, R7, 0x17, RZ ;  /* 0x0000001707077819 */ /* 0x000fe200000006ff */
[----:B------:R-:W-:Y:S02]  /*14e0*/  FMUL R12, R12, R15 ;  /* 0x0000000f0c0c7220 */ /* 0x000fe40000400000 */
[----:B------:R-:W-:Y:S01]  /*14f0*/  FFMA R19, R18, 1.4426950216293334961, -R19 ;  /* 0x3fb8aa3b12137823 */ /* 0x000fe20000000813 */
[----:B--2---:R-:W-:Y:S01]  /*1500*/  FMUL R13, R11, R14 ;  /* 0x0000000e0b0d7220 */ /* 0x004fe20000400000 */
[----:B------:R-:W-:-:S02]  /*1510*/  FFMA.RM R11, R17, R4, 12582913 ;  /* 0x4b400001110b7423 */ /* 0x000fc40000004004 */
[----:B------:R-:W-:Y:S01]  /*1520*/  FFMA R19, R18, 1.925963033500011079e-08, R19 ;  /* 0x32a5706012137823 */ /* 0x000fe20000000013 */
[----:B------:R-:W-:Y:S01]  /*1530*/  FFMA R12, R13, R0, R12 ;  /* 0x000000000d0c7223 */ /* 0x000fe2000000000c */
[C---:B------:R-:W-:Y:S02]  /*1540*/  FADD R15, R11.reuse, -12583039 ;  /* 0xcb40007f0b0f7421 */ /* 0x040fe40000000000 */
[----:B------:R-:W1:Y:S01]  /*1550*/  MUFU.EX2 R16, R19 ;  /* 0x0000001300107308 */ /* 0x000e620000000800 */
[----:B0-----:R-:W-:Y:S01]  /*1560*/  FMNMX R0, R6, R9, !PT ;  /* 0x0000000906007209 */ /* 0x001fe20007800000 */
[C---:B------:R-:W-:Y:S01]  /*1570*/  FFMA R15, R10.reuse, 1.4426950216293334961, -R15 ;  /* 0x3fb8aa3b0a0f7823 */ /* 0x040fe2000000080f */
[----:B------:R-:W0:Y:S01]  /*1580*/  SHFL.DOWN PT, R13, R12, 0x8, 0x1f ;  /* 0x09001f000c0d7f89 */ /* 0x000e2200000e0000 */
[----:B------:R-:W-:Y:S02]  /*1590*/  SHF.L.U32 R11, R11, 0x17, RZ ;  /* 0x000000170b0b7819 */ /* 0x000fe400000006ff */
[--C-:B------:R-:W-:Y:S01]  /*15a0*/  FADD R18, R9, -R0.reuse ;  /* 0x8000000009127221 */ /* 0x100fe20000000000 */
[----:B------:R-:W-:Y:S01]  /*15b0*/  FFMA R15, R10, 1.925963033500011079e-08, R15 ;  /* 0x32a570600a0f7823 */ /* 0x000fe2000000000f */
[----:B------:R-:W2:Y:S01]  /*15c0*/  SHFL.DOWN PT, R9, R0, 0x2, 0x1f ;  /* 0x08401f0000097f89 */ /* 0x000ea200000e0000 */
[----:B------:R-:W-:Y:S01]  /*15d0*/  FADD R10, R6, -R0 ;  /* 0x80000000060a7221 */ /* 0x000fe20000000000 */
[-C--:B------:R-:W-:Y:S01]  /*15e0*/  FFMA.SAT R17, R18, R5.reuse, 0.5 ;  /* 0x3f00000012117423 */ /* 0x080fe20000002005 */
[----:B------:R3:W4:Y:S03]  /*15f0*/  MUFU.EX2 R14, R15 ;  /* 0x0000000f000e7308 */ /* 0x0007260000000800 */
[----:B------:R-:W-:Y:S01]  /*1600*/  FFMA.RM R6, R17, R4, 12582913 ;  /* 0x4b40000111067423 */ /* 0x000fe20000004004 */
[----:B------:R-:W-:Y:S01]  /*1610*/  FFMA.SAT R17, R10, R5, 0.5 ;  /* 0x3f0000000a117423 */ /* 0x000fe20000002005 */
[----:B-1----:R-:W-:-:S02]  /*1620*/  FMUL R16, R7, R16 ;  /* 0x0000001007107220 */ /* 0x002fc40000400000 */
[C---:B------:R-:W-:Y:S01]  /*1630*/  FADD R19, R6.reuse, -12583039 ;  /* 0xcb40007f06137421 */ /* 0x040fe20000000000 */
[----:B------:R-:W-:Y:S01]  /*1640*/  FFMA.RM R7, R17, R4, 12582913 ;  /* 0x4b40000111077423 */ /* 0x000fe20000004004 */
[----:B------:R-:W-:Y:S02]  /*1650*/  SHF.L.U32 R6, R6, 0x17, RZ ;  /* 0x0000001706067819 */ /* 0x000fe400000006ff */
[C---:B------:R-:W-:Y:S01]  /*1660*/  FFMA R19, R18.reuse, 1.4426950216293334961, -R19 ;  /* 0x3fb8aa3b12137823 */ /* 0x040fe20000000813 */
[C---:B---3--:R-:W-:Y:S01]  /*1670*/  FADD R15, R7.reuse, -12583039 ;  /* 0xcb40007f070f7421 */ /* 0x048fe20000000000 */
[----:B------:R-:W-:Y:S02]  /*1680*/  SHF.L.U32 R7, R7, 0x17, RZ ;  /* 0x0000001707077819 */ /* 0x000fe400000006ff */
[----:B------:R-:W-:Y:S01]  /*1690*/  FFMA R19, R18, 1.925963033500011079e-08, R19 ;  /* 0x32a5706012137823 */ /* 0x000fe20000000013 */
[----:B------:R-:W-:Y:S01]  /*16a0*/  FFMA R15, R10, 1.4426950216293334961, -R15 ;  /* 0x3fb8aa3b0a0f7823 */ /* 0x000fe2000000080f */
[----:B----4-:R-:W-:Y:S01]  /*16b0*/  FMUL R11, R11, R14 ;  /* 0x0000000e0b0b7220 */ /* 0x010fe20000400000 */
[----:B0-----:R-:W-:-:S02]  /*16c0*/  FMUL R13, R13, R16 ;  /* 0x000000100d0d7220 */ /* 0x001fc40000400000 */
[----:B------:R-:W-:Y:S01]  /*16d0*/  FFMA R15, R10, 1.925963033500011079e-08, R15 ;  /* 0x32a570600a0f7823 */ /* 0x000fe2000000000f */
[----:B------:R-:W0:Y:S01]  /*16e0*/  MUFU.EX2 R19, R19 ;  /* 0x0000001300137308 */ /* 0x000e220000000800 */
[----:B------:R-:W-:Y:S01]  /*16f0*/  FFMA R12, R12, R11, R13 ;  /* 0x0000000b0c0c7223 */ /* 0x000fe2000000000d */
[----:B--2---:R-:W-:-:S04]  /*1700*/  FMNMX R10, R0, R9, !PT ;  /* 0x00000009000a7209 */ /* 0x004fc80007800000 */
[----:B------:R-:W1:Y:S01]  /*1710*/  SHFL.DOWN PT, R11, R12, 0x4, 0x1f ;  /* 0x08801f000c0b7f89 */ /* 0x000e6200000e0000 */
[--C-:B------:R-:W-:Y:S01]  /*1720*/  FADD R20, R9, -R10.reuse ;  /* 0x8000000a09147221 */ /* 0x100fe20000000000 */
[----:B------:R-:W2:Y:S01]  /*1730*/  MUFU.EX2 R16, R15 ;  /* 0x0000000f00107308 */ /* 0x000ea20000000800 */
[----:B------:R-:W-:Y:S01]  /*1740*/  FADD R14, R0, -R10 ;  /* 0x8000000a000e7221 */ /* 0x000fe20000000000 */
[----:B------:R-:W3:Y:S01]  /*1750*/  SHFL.DOWN PT, R9, R10, 0x1, 0x1f ;  /* 0x08201f000a097f89 */ /* 0x000ee200000e0000 */
[----:B------:R-:W-:-:S04]  /*1760*/  FFMA.SAT R13, R20, R5, 0.5 ;  /* 0x3f000000140d7423 */ /* 0x000fc80000002005 */
[-C--:B------:R-:W-:Y:S01]  /*1770*/  FFMA.RM R0, R13, R4.reuse, 12582913 ;  /* 0x4b4000010d007423 */ /* 0x080fe20000004004 */
[----:B------:R-:W-:Y:S01]  /*1780*/  FFMA.SAT R13, R14, R5, 0.5 ;  /* 0x3f0000000e0d7423 */ /* 0x000fe20000002005 */
[----:B0-----:R-:W-:Y:S02]  /*1790*/  FMUL R18, R6, R19 ;  /* 0x0000001306127220 */ /* 0x001fe40000400000 */
[C---:B------:R-:W-:Y:S01]  /*17a0*/  FADD R17, R0.reuse, -12583039 ;  /* 0xcb40007f00117421 */ /* 0x040fe20000000000 */
[----:B------:R-:W-:Y:S01]  /*17b0*/  FFMA.RM R6, R13, R4, 12582913 ;  /* 0x4b4000010d067423 */ /* 0x000fe20000004004 */
[----:B------:R-:W-:Y:S02]  /*17c0*/  SHF.L.U32 R0, R0, 0x17, RZ ;  /* 0x0000001700007819 */ /* 0x000fe400000006ff */
[----:B------:R-:W-:Y:S01]  /*17d0*/  FFMA R17, R20, 1.4426950216293334961, -R17 ;  /* 0x3fb8aa3b14117823 */ /* 0x000fe20000000811 */
[C---:B------:R-:W-:Y:S01]  /*17e0*/  FADD R13, R6.reuse, -12583039 ;  /* 0xcb40007f060d7421 */ /* 0x040fe20000000000 */
[----:B--2---:R-:W-:Y:S01]  /*17f0*/  FMUL R7, R7, R16 ;  /* 0x0000001007077220 */ /* 0x004fe20000400000 */
[----:B------:R-:W-:Y:S01]  /*1800*/  SHF.L.U32 R6, R6, 0x17, RZ ;  /* 0x0000001706067819 */ /* 0x000fe200000006ff */
[----:B------:R-:W-:Y:S01]  /*1810*/  FFMA R17, R20, 1.925963033500011079e-08, R17 ;  /* 0x32a5706014117823 */ /* 0x000fe20000000011 */
[----:B------:R-:W-:Y:S01]  /*1820*/  FFMA R13, R14, 1.4426950216293334961, -R13 ;  /* 0x3fb8aa3b0e0d7823 */ /* 0x000fe2000000080d */
[----:B-1----:R-:W-:-:S03]  /*1830*/  FMUL R11, R11, R18 ;  /* 0x000000120b0b7220 */ /* 0x002fc60000400000 */
[----:B------:R-:W-:Y:S01]  /*1840*/  FFMA R13, R14, 1.925963033500011079e-08, R13 ;  /* 0x32a570600e0d7823 */ /* 0x000fe2000000000d */
[----:B------:R-:W0:Y:S01]  /*1850*/  MUFU.EX2 R17, R17 ;  /* 0x0000001100117308 */ /* 0x000e220000000800 */
[----:B------:R-:W-:Y:S01]  /*1860*/  FFMA R12, R12, R7, R11 ;  /* 0x000000070c0c7223 */ /* 0x000fe2000000000b */
[----:B---3--:R-:W-:-:S04]  /*1870*/  FMNMX R7, R10, R9, !PT ;  /* 0x000000090a077209 */ /* 0x008fc80007800000 */
[----:B------:R-:W1:Y:S01]  /*1880*/  SHFL.DOWN PT, R11, R12, 0x2, 0x1f ;  /* 0x08401f000c0b7f89 */ /* 0x000e6200000e0000 */
[--C-:B------:R-:W-:Y:S01]  /*1890*/  FADD R14, R9, -R7.reuse ;  /* 0x80000007090e7221 */ /* 0x100fe20000000000 */
[----:B------:R-:W2:Y:S01]  /*18a0*/  MUFU.EX2 R13, R13 ;  /* 0x0000000d000d7308 */ /* 0x000ea20000000800 */
[----:B------:R-:W-:Y:S02]  /*18b0*/  FADD R10, R10, -R7 ;  /* 0x800000070a0a7221 */ /* 0x000fe40000000000 */
[-C--:B------:R-:W-:Y:S02]  /*18c0*/  FFMA.SAT R9, R14, R5.reuse, 0.5 ;  /* 0x3f0000000e097423 */ /* 0x080fe40000002005 */
[----:B------:R-:W-:Y:S02]  /*18d0*/  FFMA.SAT R19, R10, R5, 0.5 ;  /* 0x3f0000000a137423 */ /* 0x000fe40000002005 */
[-C--:B------:R-:W-:Y:S02]  /*18e0*/  FFMA.RM R9, R9, R4.reuse, 12582913 ;  /* 0x4b40000109097423 */ /* 0x080fe40000004004 */
[----:B------:R-:W-:Y:S01]  /*18f0*/  FFMA.RM R19, R19, R4, 12582913 ;  /* 0x4b40000113137423 */ /* 0x000fe20000004004 */
[----:B0-----:R-:W-:Y:S01]  /*1900*/  FMUL R0, R0, R17 ;  /* 0x0000001100007220 */ /* 0x001fe20000400000 */
[C---:B------:R-:W-:Y:S01]  /*1910*/  FADD R15, R9.reuse, -12583039 ;  /* 0xcb40007f090f7421 */ /* 0x040fe20000000000 */
[----:B------:R-:W-:-:S03]  /*1920*/  SHF.L.U32 R9, R9, 0x17, RZ ;  /* 0x0000001709097819 */ /* 0x000fc600000006ff */
[----:B------:R-:W-:Y:S01]  /*1930*/  FFMA R17, R14, 1.4426950216293334961, -R15 ;  /* 0x3fb8aa3b0e117823 */ /* 0x000fe2000000080f */
[----:B--2---:R-:W-:Y:S01]  /*1940*/  FMUL R15, R6, R13 ;  /* 0x0000000d060f7220 */ /* 0x004fe20000400000 */
[C---:B------:R-:W-:Y:S02]  /*1950*/  FADD R13, R19.reuse, -12583039 ;  /* 0xcb40007f130d7421 */ /* 0x040fe40000000000 */
[----:B------:R-:W-:Y:S01]  /*1960*/  FFMA R17, R14, 1.925963033500011079e-08, R17 ;  /* 0x32a570600e117823 */ /* 0x000fe20000000011 */
[----:B------:R-:W-:Y:S01]  /*1970*/  SHF.L.U32 R19, R19, 0x17, RZ ;  /* 0x0000001713137819 */ /* 0x000fe200000006ff */
[----:B-1----:R-:W-:Y:S01]  /*1980*/  FMUL R11, R11, R0 ;  /* 0x000000000b0b7220 */ /* 0x002fe20000400000 */
[----:B------:R-:W-:-:S03]  /*1990*/  FFMA R13, R10, 1.4426950216293334961, -R13 ;  /* 0x3fb8aa3b0a0d7823 */ /* 0x000fc6000000080d */
[----:B------:R-:W-:Y:S01]  /*19a0*/  FFMA R11, R12, R15, R11 ;  /* 0x0000000f0c0b7223 */ /* 0x000fe2000000000b */
[----:B------:R-:W-:Y:S01]  /*19b0*/  FFMA R13, R10, 1.925963033500011079e-08, R13 ;  /* 0x32a570600a0d7823 */ /* 0x000fe2000000000d */
[----:B------:R-:W0:Y:S03]  /*19c0*/  MUFU.EX2 R12, R17 ;  /* 0x00000011000c7308 */ /* 0x000e260000000800 */
[----:B------:R1:W2:Y:S05]  /*19d0*/  SHFL.DOWN PT, R0, R11, 0x1, 0x1f ;  /* 0x08201f000b007f89 */ /* 0x0002aa00000e0000 */
[----:B------:R1:W3:Y:S01]  /*19e0*/  MUFU.EX2 R6, R13 ;  /* 0x0000000d00067308 */ /* 0x0002e20000000800 */
[----:B0-----:R-:W-:Y:S01]  /*19f0*/  FMUL R9, R9, R12 ;  /* 0x0000000c09097220 */ /* 0x001fe20000400000 */
[----:B-1----:R-:W-:Y:S06]  /*1a00*/  @P0 EXIT ;  /* 0x000000000000094d */ /* 0x002fec0003800000 */
[----:B------:R-:W-:Y:S01]  /*1a10*/  ISETP.GE.AND P0, PT, R7, RZ, PT ;  /* 0x000000ff0700720c */ /* 0x000fe20003f06270 */
[----:B---3--:R-:W-:Y:S01]  /*1a20*/  FMUL R6, R19, R6 ;  /* 0x0000000613067220 */ /* 0x008fe20000400000 */
[----:B--2---:R-:W-:Y:S01]  /*1a30*/  FMUL R0, R0, R9 ;  /* 0x0000000900007220 */ /* 0x004fe20000400000 */
[----:B------:R-:W-:Y:S03]  /*1a40*/  BSSY.RECONVERGENT B0, `(.L_x_26) ;  /* 0x0000006000007945 */ /* 0x000fe60003800200 */
[----:B------:R-:W-:-:S07]  /*1a50*/  FFMA R0, R11, R6, R0 ;  /* 0x000000060b007223 */ /* 0x000fce0000000000 */
[----:B------:R-:W-:Y:S05]  /*1a60*/  @!P0 BRA `(.L_x_27) ;  /* 0x0000000000088947 */ /* 0x000fea0003800000 */
[----:B------:R1:W5:Y:S01]  /*1a70*/  ATOMG.E.MAX.S32.STRONG.GPU PT, R8, desc[UR6][R2.64], R7 ;  /* 0x80000007020879a8 */ /* 0x00036200091ef306 */
[----:B------:R-:W-:Y:S05]  /*1a80*/  BRA `(.L_x_28) ;  /* 0x0000000000047947 */ /* 0x000fea0003800000 */
.L_x_27:
[----:B------:R0:W5:Y:S02]  /*1a90*/  ATOMG.E.MIN.STRONG.GPU PT, R8, desc[UR6][R2.64], R7 ;  /* 0x80000007020879a8 */ /* 0x00016400089ef106 */
.L_x_28:
[----:B------:R-:W-:Y:S05]  /*1aa0*/  BSYNC.RECONVERGENT B0 ;  /* 0x0000000000007941 */ /* 0x000fea0003800200 */
.L_x_26:
[----:B------:R-:W0:Y:S02]  /*1ab0*/  LDC R9, c[0x0][0x390] ;  /* 0x0000e400ff097b82 */ /* 0x000e240000000800 */
[----:B01----:R-:W-:-:S05]  /*1ac0*/  IMAD.WIDE R2, R9, 0x4, R2 ;  /* 0x0000000409027825 */ /* 0x003fca00078e0202 */
[----:B------:R0:W5:Y:S02]  /*1ad0*/  LDG.E R6, desc[UR6][R2.64] ;  /* 0x0000000602067981 */ /* 0x000164000c1e1900 */
[----:B-----5:R-:W-:-:S05]  /*1ae0*/  FMNMX R9, R7, R8, !PT ;  /* 0x0000000807097209 */ /* 0x020fca0007800000 */
[----:B------:R-:W-:Y:S01]  /*1af0*/  FADD R10, R7, -R9 ;  /* 0x80000009070a7221 */ /* 0x000fe20000000000 */
[----:B------:R-:W-:-:S03]  /*1b00*/  FADD R8, -R9, R8 ;  /* 0x0000000809087221 */ /* 0x000fc60000000100 */
[-C--:B------:R-:W-:Y:S01]  /*1b10*/  FFMA.SAT R7, R10, R5.reuse, 0.5 ;  /* 0x3f0000000a077423 */ /* 0x080fe20000002005 */
[----:B------:R-:W-:-:S03]  /*1b20*/  FFMA.SAT R9, R8, R5, 0.5 ;  /* 0x3f00000008097423 */ /* 0x000fc60000002005 */
[-C--:B------:R-:W-:Y:S01]  /*1b30*/  FFMA.RM R7, R7, R4.reuse, 12582913 ;  /* 0x4b40000107077423 */ /* 0x080fe20000004004 */
[----:B------:R-:W-:-:S03]  /*1b40*/  FFMA.RM R9, R9, R4, 12582913 ;  /* 0x4b40000109097423 */ /* 0x000fc60000004004 */
[----:B------:R-:W-:Y:S01]  /*1b50*/  FADD R5, R7, -12583039 ;  /* 0xcb40007f07057421 */ /* 0x000fe20000000000 */
[----:B------:R-:W-:Y:S01]  /*1b60*/  FADD R11, R9, -12583039 ;  /* 0xcb40007f090b7421 */ /* 0x000fe20000000000 */
[----:B------:R-:W-:Y:S02]  /*1b70*/  SHF.L.U32 R7, R7, 0x17, RZ ;  /* 0x0000001707077819 */ /* 0x000fe400000006ff */
[----:B------:R-:W-:Y:S01]  /*1b80*/  FFMA R5, R10, 1.4426950216293334961, -R5 ;  /* 0x3fb8aa3b0a057823 */ /* 0x000fe20000000805 */
[----:B------:R-:W-:Y:S01]  /*1b90*/  FFMA R11, R8, 1.4426950216293334961, -R11 ;  /* 0x3fb8aa3b080b7823 */ /* 0x000fe2000000080b */
[----:B------:R-:W-:Y:S02]  /*1ba0*/  SHF.L.U32 R9, R9, 0x17, RZ ;  /* 0x0000001709097819 */ /* 0x000fe400000006ff */
[----:B------:R-:W-:Y:S01]  /*1bb0*/  FFMA R5, R10, 1.925963033500011079e-08, R5 ;  /* 0x32a570600a057823 */ /* 0x000fe20000000005 */
[----:B------:R-:W-:-:S03]  /*1bc0*/  FFMA R11, R8, 1.925963033500011079e-08, R11 ;  /* 0x32a57060080b7823 */ /* 0x000fc6000000000b */
[----:B------:R-:W1:Y:S08]  /*1bd0*/  MUFU.EX2 R4, R5 ;  /* 0x0000000500047308 */ /* 0x000e700000000800 */
[----:B------:R-:W2:Y:S01]  /*1be0*/  MUFU.EX2 R8, R11 ;  /* 0x0000000b00087308 */ /* 0x000ea20000000800 */
[----:B-1----:R-:W-:Y:S01]  /*1bf0*/  FMUL R7, R7, R4 ;  /* 0x0000000407077220 */ /* 0x002fe20000400000 */
[----:B--2---:R-:W-:-:S03]  /*1c00*/  FMUL R8, R9, R8 ;  /* 0x0000000809087220 */ /* 0x004fc60000400000 */
[----:B0-----:R-:W-:-:S07]  /*1c10*/  FMUL R9, R0, R7 ;  /* 0x0000000700097220 */ /* 0x001fce0000400000 */
.L_x_29:
[----:B------:R-:W-:Y:S01]  /*1c20*/  FFMA R7, R8, R6, R9 ;  /* 0x0000000608077223 */ /* 0x000fe20000000009 */
[----:B------:R-:W-:Y:S05]  /*1c30*/  YIELD ;  /* 0x0000000000007946 */ /* 0x000fea0003800000 */
[----:B------:R-:W2:Y:S02]  /*1c40*/  ATOMG.E.CAS.STRONG.GPU PT, R7, [R2], R6, R7 ;  /* 0x00000006020773a9 */ /* 0x000ea400001ee107 */
[----:B--2---:R-:W-:-:S04]  /*1c50*/  I2FP.F32.S32 R5, R7 ;  /* 0x0000000700057245 */ /* 0x004fc80000201400 */
[-C--:B------:R-:W-:Y:S02]  /*1c60*/  FSETP.NEU.AND P0, PT, R6, R5.reuse, PT ;  /* 0x000000050600720b */ /* 0x080fe40003f0d000 */
[----:B------:R-:W-:-:S11]  /*1c70*/  MOV R6, R5 ;  /* 0x0000000500067202 */ /* 0x000fd60000000f00 */
[----:B------:R-:W-:Y:S05]  /*1c80*/  @P0 BRA `(.L_x_29) ;  /* 0xfffffffc00e40947 */ /* 0x000fea000383ffff */
[----:B------:R-:W-:Y:S05]  /*1c90*/  EXIT ;  /* 0x000000000000794d */ /* 0x000fea0003800000 */
.L_x_30:
        /* <DEDUP_REMOVED lines=14> */
.L_x_66:


//--------------------- .text._Z23softmax_v1_kernel_pass3PfS_iii --------------------------
	.section	.text._Z23softmax_v1_kernel_pass3PfS_iii,"ax",@progbits
	.align	128
        .global         _Z23softmax_v1_kernel_pass3PfS_iii
        .type           _Z23softmax_v1_kernel_pass3PfS_iii,@function
        .size           _Z23softmax_v1_kernel_pass3PfS_iii,(.L_x_64 - _Z23softmax_v1_kernel_pass3PfS_iii)
        .other          _Z23softmax_v1_kernel_pass3PfS_iii,@"STO_CUDA_ENTRY STV_DEFAULT"
_Z23softmax_v1_kernel_pass3PfS_iii:
.text._Z23softmax_v1_kernel_pass3PfS_iii:
[----:B------:R-:W-:Y:S01]  /*0000*/  LDC R1, c[0x0][0x37c] ;  /* 0x0000df00ff017b82 */ /* 0x000fe20000000800 */
[----:B------:R-:W0:Y:S07]  /*0010*/  S2R R3, SR_CTAID.Y ;  /* 0x0000000000037919 */ /* 0x000e2e0000002600 */
[----:B------:R-:W0:Y:S01]  /*0020*/  LDC.64 R4, c[0x0][0x388] ;  /* 0x0000e200ff047b82 */ /* 0x000e220000000a00 */
[----:B------:R-:W1:Y:S01]  /*0030*/  LDCU.64 UR4, c[0x0][0x358] ;  /* 0x00006b00ff0477ac */ /* 0x000e620008000a00 */
[----:B------:R-:W2:Y:S06]  /*0040*/  LDCU UR7, c[0x0][0x394] ;  /* 0x00007280ff0777ac */ /* 0x000eac0008000800 */
[----:B------:R-:W3:Y:S08]  /*0050*/  S2UR UR6, SR_CTAID.X ;  /* 0x00000000000679c3 */ /* 0x000ef00000002500 */
[----:B------:R-:W3:Y:S01]  /*0060*/  LDC R9, c[0x0][0x398] ;  /* 0x0000e600ff097b82 */ /* 0x000ee20000000800 */
[----:B0-----:R-:W-:-:S06]  /*0070*/  IMAD.WIDE.U32 R4, R3, 0x4, R4 ;  /* 0x0000000403047825 */ /* 0x001fcc00078e0004 */
[----:B-1----:R-:W4:Y:S01]  /*0080*/  LDG.E R5, desc[UR4][R4.64] ;  /* 0x0000000404057981 */ /* 0x002f22000c1e1900 */
[----:B--2---:R-:W-:Y:S01]  /*0090*/  IMAD R2, R3, UR7, RZ ;  /* 0x0000000703027c24 */ /* 0x004fe2000f8e02ff */
[----:B------:R-:W0:Y:S03]  /*00a0*/  S2R R7, SR_TID.X ;  /* 0x0000000000077919 */ /* 0x000e260000002100 */
[----:B---3--:R-:W-:-:S05]  /*00b0*/  IMAD R2, R9, UR6, R2 ;  /* 0x0000000609027c24 */ /* 0x008fca000f8e0202 */
[----:B------:R-:W-:Y:S01]  /*00c0*/  SHF.R.S32.HI R3, RZ, 0x1f, R2 ;  /* 0x0000001fff037819 */ /* 0x000fe20000011402 */
[----:B----4-:R-:W-:-:S05]  /*00d0*/  VIADD R0, R5, 0x1800000 ;  /* 0x0180000005007836 */ /* 0x010fca0000000000 */
[----:B------:R-:W-:-:S04]  /*00e0*/  LOP3.LUT R0, R0, 0x7f800000, RZ, 0xc0, !PT ;  /* 0x7f80000000007812 */ /* 0x000fc800078ec0ff */
[----:B------:R-:W-:-:S13]  /*00f0*/  ISETP.GT.U32.AND P0, PT, R0, 0x1ffffff, PT ;  /* 0x01ffffff0000780c */ /* 0x000fda0003f04070 */
[----:B0-----:R-:W-:Y:S05]  /*0100*/  @P0 BRA `(.L_x_31) ;  /* 0x00000000000c0947 */ /* 0x001fea0003800000 */
[----:B------:R-:W-:-:S07]  /*0110*/  MOV R4, 0x130 ;  /* 0x0000013000047802 */ /* 0x000fce0000000f00 */
[----:B------:R-:W-:Y:S05]  /*0120*/  CALL.REL.NOINC `($__internal_1_$__cuda_sm20_rcp_rn_f32_slowpath) ;  /* 0x0000000400ec7944 */ /* 0x000fea0003c00000 */
[----:B------:R-:W-:Y:S05]  /*0130*/  BRA `(.L_x_32) ;  /* 0x0000000000107947 */ /* 0x000fea0003800000 */
.L_x_31:
[----:B------:R-:W0:Y:S02]  /*0140*/  MUFU.RCP R0, R5 ;  /* 0x0000000500007308 */ /* 0x000e240000001000 */
[----:B0-----:R-:W-:-:S04]  /*0150*/  FFMA R4, R5, R0, -1 ;  /* 0xbf80000005047423 */ /* 0x001fc80000000000 */
[----:B------:R-:W-:-:S04]  /*0160*/  FADD.FTZ R9, -R4, -RZ ;  /* 0x800000ff04097221 */ /* 0x000fc80000010100 */
[----:B------:R-:W-:-:S07]  /*0170*/  FFMA R0, R0, R9, R0 ;  /* 0x0000000900007223 */ /* 0x000fce0000000000 */
.L_x_32:
[----:B------:R-:W0:Y:S01]  /*0180*/  LDCU UR6, c[0x0][0x398] ;  /* 0x00007300ff0677ac */ /* 0x000e220008000800 */
[----:B------:R-:W-:-:S05]  /*0190*/  IMAD.SHL.U32 R5, R7, 0x4, RZ ;  /* 0x0000000407057824 */ /* 0x000fca00078e00ff */
[----:B0-----:R-:W-:-:S13]  /*01a0*/  ISETP.GE.AND P0, PT, R5, UR6, PT ;  /* 0x0000000605007c0c */ /* 0x001fda000bf06270 */
[----:B------:R-:W-:Y:S05]  /*01b0*/  @P0 EXIT ;  /* 0x000000000000094d */ /* 0x000fea0003800000 */
[----:B------:R-:W0:Y:S01]  /*01c0*/  LDC R6, c[0x0][0x360] ;  /* 0x0000d800ff067b82 */ /* 0x000e220000000800 */
[----:B------:R-:W1:Y:S01]  /*01d0*/  LDCU UR9, c[0x0][0x394] ;  /* 0x00007280ff0977ac */ /* 0x000e620008000800 */
[----:B------:R-:W-:Y:S01]  /*01e0*/  BSSY.RECONVERGENT B0, `(.L_x_33) ;  /* 0x0000037000007945 */ /* 0x000fe20003800200 */
[----:B------:R-:W2:Y:S01]  /*01f0*/  LDCU UR10, c[0x0][0x398] ;  /* 0x00007300ff0a77ac */ /* 0x000ea20008000800 */
[----:B------:R-:W3:Y:S01]  /*0200*/  LDCU UR8, c[0x0][0x394] ;  /* 0x00007280ff0877ac */ /* 0x000ee20008000800 */
[----:B0-----:R-:W-:-:S04]  /*0210*/  IMAD.SHL.U32 R4, R6, 0x4, RZ ;  /* 0x0000000406047824 */ /* 0x001fc800078e00ff */
[----:B------:R-:W0:Y:S01]  /*0220*/  I2F.U32.RP R13, R4 ;  /* 0x00000004000d7306 */ /* 0x000e220000209000 */
[--C-:B------:R-:W-:Y:S01]  /*0230*/  IMAD.IADD R10, R5, 0x1, R4.reuse ;  /* 0x00000001050a7824 */ /* 0x100fe200078e0204 */
[----:B------:R-:W-:Y:S01]  /*0240*/  ISETP.NE.U32.AND P2, PT, R4, RZ, PT ;  /* 0x000000ff0400720c */ /* 0x000fe20003f45070 */
[----:B------:R-:W-:-:S03]  /*0250*/  IMAD.MOV R15, RZ, RZ, -R4 ;  /* 0x000000ffff0f7224 */ /* 0x000fc600078e0a04 */
[C---:B------:R-:W-:Y:S02]  /*0260*/  ISETP.GE.U32.AND P0, PT, R10.reuse, UR6, PT ;  /* 0x000000060a007c0c */ /* 0x040fe4000bf06070 */
[----:B------:R-:W-:Y:S02]  /*0270*/  VIMNMX.U32 R11, PT, PT, R10, UR6, !PT ;  /* 0x000000060a0b7c48 */ /* 0x000fe4000ffe0000 */
[----:B------:R-:W-:-:S04]  /*0280*/  SEL R12, RZ, 0x1, P0 ;  /* 0x00000001ff0c7807 */ /* 0x000fc80000000000 */
[----:B------:R-:W-:Y:S01]  /*0290*/  IADD3 R11, PT, PT, R11, -R10, -R12 ;  /* 0x8000000a0b0b7210 */ /* 0x000fe20007ffe80c */
[----:B0-----:R-:W0:Y:S02]  /*02a0*/  MUFU.RCP R13, R13 ;  /* 0x0000000d000d7308 */ /* 0x001e240000001000 */
[----:B0-----:R-:W-:-:S06]  /*02b0*/  IADD3 R8, PT, PT, R13, 0xffffffe, RZ ;  /* 0x0ffffffe0d087810 */ /* 0x001fcc0007ffe0ff */
[----:B------:R0:W4:Y:S02]  /*02c0*/  F2I.FTZ.U32.TRUNC.NTZ R9, R8 ;  /* 0x0000000800097305 */ /* 0x000124000021f000 */
[----:B0-----:R-:W-:Y:S02]  /*02d0*/  IMAD.MOV.U32 R8, RZ, RZ, RZ ;  /* 0x000000ffff087224 */ /* 0x001fe400078e00ff */
[----:B----4-:R-:W-:-:S04]  /*02e0*/  IMAD R15, R15, R9, RZ ;  /* 0x000000090f0f7224 */ /* 0x010fc800078e02ff */
[----:B------:R-:W-:-:S06]  /*02f0*/  IMAD.HI.U32 R14, R9, R15, R8 ;  /* 0x0000000f090e7227 */ /* 0x000fcc00078e0008 */
[----:B------:R-:W-:-:S05]  /*0300*/  IMAD.HI.U32 R9, R14, R11, RZ ;  /* 0x0000000b0e097227 */ /* 0x000fca00078e00ff */
[----:B------:R-:W-:-:S05]  /*0310*/  IADD3 R8, PT, PT, -R9, RZ, RZ ;  /* 0x000000ff09087210 */ /* 0x000fca0007ffe1ff */
[----:B------:R-:W-:-:S05]  /*0320*/  IMAD R11, R4, R8, R11 ;  /* 0x00000008040b7224 */ /* 0x000fca00078e020b */
[----:B------:R-:W-:-:S13]  /*0330*/  ISETP.GE.U32.AND P0, PT, R11, R4, PT ;  /* 0x000000040b00720c */ /* 0x000fda0003f06070 */
[----:B------:R-:W-:Y:S02]  /*0340*/  @P0 IMAD.IADD R11, R11, 0x1, -R4 ;  /* 0x000000010b0b0824 */ /* 0x000fe400078e0a04 */
[----:B------:R-:W-:-:S03]  /*0350*/  @P0 VIADD R9, R9, 0x1 ;  /* 0x0000000109090836 */ /* 0x000fc60000000000 */
[----:B------:R-:W-:-:S13]  /*0360*/  ISETP.GE.U32.AND P1, PT, R11, R4, PT ;  /* 0x000000040b00720c */ /* 0x000fda0003f26070 */
[----:B------:R-:W-:Y:S01]  /*0370*/  @P1 VIADD R9, R9, 0x1 ;  /* 0x0000000109091836 */ /* 0x000fe20000000000 */
[----:B------:R-:W-:-:S04]  /*0380*/  @!P2 LOP3.LUT R9, RZ, R4, RZ, 0x33, !PT ;  /* 0x00000004ff09a212 */ /* 0x000fc800078e33ff */
[----:B------:R-:W-:-:S04]  /*0390*/  IADD3 R12, PT, PT, R12, R9, RZ ;  /* 0x000000090c0c7210 */ /* 0x000fc80007ffe0ff */
[C---:B------:R-:W-:Y:S02]  /*03a0*/  LOP3.LUT R8, R12.reuse, 0x3, RZ, 0xc0, !PT ;  /* 0x000000030c087812 */ /* 0x040fe400078ec0ff */
[----:B------:R-:W-:Y:S02]  /*03b0*/  ISETP.GE.U32.AND P0, PT, R12, 0x3, PT ;  /* 0x000000030c00780c */ /* 0x000fe40003f06070 */
[----:B------:R-:W-:-:S13]  /*03c0*/  ISETP.NE.AND P1, PT, R8, 0x3, PT ;  /* 0x000000030800780c */ /* 0x000fda0003f25270 */
[----:B-123--:R-:W-:Y:S05]  /*03d0*/  @!P1 BRA `(.L_x_34) ;  /* 0x00000000005c9947 */ /* 0x00efea0003800000 */
[----:B------:R-:W0:Y:S01]  /*03e0*/  LDCU.64 UR6, c[0x0][0x380] ;  /* 0x00007000ff0677ac */ /* 0x000e220008000a00 */
[C---:B------:R-:W-:Y:S01]  /*03f0*/  SHF.L.U64.HI R9, R2.reuse, 0x2, R3 ;  /* 0x0000000202097819 */ /* 0x040fe20000010203 */
[----:B------:R-:W-:-:S04]  /*0400*/  IMAD.SHL.U32 R8, R2, 0x4, RZ ;  /* 0x0000000402087824 */ /* 0x000fc800078e00ff */
[----:B------:R-:W-:-:S04]  /*0410*/  IMAD.WIDE.U32 R8, R7, 0x10, R8 ;  /* 0x0000001007087825 */ /* 0x000fc800078e0008 */
[----:B------:R-:W-:-:S05]  /*0420*/  VIADD R7, R12, 0x1 ;  /* 0x000000010c077836 */ /* 0x000fca0000000000 */
[----:B------:R-:W-:Y:S02]  /*0430*/  LOP3.LUT R7, R7, 0x3, RZ, 0xc0, !PT ;  /* 0x0000000307077812 */ /* 0x000fe400078ec0ff */
[----:B0-----:R-:W-:-:S03]  /*0440*/  IADD3 R12, P1, PT, R8, UR6, RZ ;  /* 0x00000006080c7c10 */ /* 0x001fc6000ff3e0ff */
[----:B------:R-:W-:Y:S01]  /*0450*/  IMAD.MOV R7, RZ, RZ, -R7 ;  /* 0x000000ffff077224 */ /* 0x000fe200078e0a07 */
[----:B------:R-:W-:-:S09]  /*0460*/  IADD3.X R13, PT, PT, R9, UR7, RZ, P1, !PT ;  /* 0x00000007090d7c10 */ /* 0x000fd20008ffe4ff */
.L_x_35:
[----:B------:R-:W-:Y:S01]  /*0470*/  ISETP.GE.AND P1, PT, R5, UR8, PT ;  /* 0x0000000805007c0c */ /* 0x000fe2000bf26270 */
[----:B0-----:R-:W-:Y:S01]  /*0480*/  IMAD.MOV.U32 R15, RZ, RZ, R13 ;  /* 0x000000ffff0f7224 */ /* 0x001fe200078e000d */
[----:B------:R-:W-:-:S11]  /*0490*/  MOV R14, R12 ;  /* 0x0000000c000e7202 */ /* 0x000fd60000000f00 */
[----:B------:R-:W2:Y:S01]  /*04a0*/  @!P1 LDG.E.128 R8, desc[UR4][R14.64] ;  /* 0x000000040e089981 */ /* 0x000ea2000c1e1d00 */
[----:B------:R-:W-:Y:S02]  /*04b0*/  VIADD R7, R7, 0x1 ;  /* 0x0000000107077836 */ /* 0x000fe40000000000 */
[----:B------:R-:W-:-:S04]  /*04c0*/  IMAD.WIDE.U32 R12, R6, 0x10, R14 ;  /* 0x00000010060c7825 */ /* 0x000fc800078e000e */
[----:B------:R-:W-:Y:S02]  /*04d0*/  IMAD.IADD R5, R4, 0x1, R5 ;  /* 0x0000000104057824 */ /* 0x000fe400078e0205 */
[-C--:B--2---:R-:W-:Y:S01]  /*04e0*/  @!P1 FMUL R8, R8, R0.reuse ;  /* 0x0000000008089220 */ /* 0x084fe20000400000 */
[-C--:B------:R-:W-:Y:S01]  /*04f0*/  @!P1 FMUL R9, R9, R0.reuse ;  /* 0x0000000009099220 */ /* 0x080fe20000400000 */
[-C--:B------:R-:W-:Y:S01]  /*0500*/  @!P1 FMUL R10, R10, R0.reuse ;  /* 0x000000000a0a9220 */ /* 0x080fe20000400000 */
[----:B------:R-:W-:-:S05]  /*0510*/  @!P1 FMUL R11, R11, R0 ;  /* 0x000000000b0b9220 */ /* 0x000fca0000400000 */
[----:B------:R0:W-:Y:S01]  /*0520*/  @!P1 STG.E.128 desc[UR4][R14.64], R8 ;  /* 0x000000080e009986 */ /* 0x0001e2000c101d04 */
[----:B------:R-:W-:-:S13]  /*0530*/  ISETP.NE.AND P1, PT, R7, RZ, PT ;  /* 0x000000ff0700720c */ /* 0x000fda0003f25270 */
[----:B------:R-:W-:Y:S05]  /*0540*/  @P1 BRA `(.L_x_35) ;  /* 0xfffffffc00c81947 */ /* 0x000fea000383ffff */
.L_x_34:
[----:B------:R-:W-:Y:S05]  /*0550*/  BSYNC.RECONVERGENT B0 ;  /* 0x0000000000007941 */ /* 0x000fea0003800200 */
.L_x_33:
[----:B------:R-:W-:Y:S05]  /*0560*/  @!P0 EXIT ;  /* 0x000000000000894d */ /* 0x000fea0003800000 */
.L_x_36:
[----:B------:R-:W-:-:S13]  /*0570*/  ISETP.GE.AND P0, PT, R5, UR9, PT ;  /* 0x0000000905007c0c */ /* 0x000fda000bf06270 */
[----:B--2---:R-:W1:Y:S01]  /*0580*/  @!P0 LDC.64 R18, c[0x0][0x380] ;  /* 0x0000e000ff128b82 */ /* 0x004e620000000a00 */
[----:B------:R-:W-:-:S04]  /*0590*/  @!P0 IADD3 R6, P1, PT, R2, R5, RZ ;  /* 0x0000000502068210 */ /* 0x000fc80007f3e0ff */
[----:B------:R-:W-:Y:S02]  /*05a0*/  @!P0 IADD3.X R7, PT, PT, RZ, R3, RZ, P1, !PT ;  /* 0x00000003ff078210 */ /* 0x000fe40000ffe4ff */
[----:B-1----:R-:W-:-:S04]  /*05b0*/  @!P0 LEA R18, P1, R6, R18, 0x2 ;  /* 0x0000001206128211 */ /* 0x002fc800078210ff */
[----:B------:R-:W-:-:S05]  /*05c0*/  @!P0 LEA.HI.X R19, R6, R19, R7, 0x2, P1 ;  /* 0x0000001306138211 */ /* 0x000fca00008f1407 */
[----:B0-----:R-:W2:Y:S01]  /*05d0*/  @!P0 LDG.E.128 R8, desc[UR4][R18.64] ;  /* 0x0000000412088981 */ /* 0x001ea2000c1e1d00 */
[----:B------:R-:W-:-:S05]  /*05e0*/  IMAD.IADD R7, R4, 0x1, R5 ;  /* 0x0000000104077824 */ /* 0x000fca00078e0205 */
[----:B------:R-:W-:-:S13]  /*05f0*/  ISETP.GE.AND P1, PT, R7, UR9, PT ;  /* 0x0000000907007c0c */ /* 0x000fda000bf26270 */
[----:B------:R-:W0:Y:S01]  /*0600*/  @!P1 LDC.64 R16, c[0x0][0x380] ;  /* 0x0000e000ff109b82 */ /* 0x000e220000000a00 */
[----:B------:R-:W-:-:S05]  /*0610*/  @!P1 IADD3 R5, P2, PT, R2, R7, RZ ;  /* 0x0000000702059210 */ /* 0x000fca0007f5e0ff */
[----:B------:R-:W-:Y:S01]  /*0620*/  @!P1 IMAD.X R6, RZ, RZ, R3, P2 ;  /* 0x000000ffff069224 */ /* 0x000fe200010e0603 */
[----:B0-----:R-:W-:-:S04]  /*0630*/  @!P1 LEA R16, P2, R5, R16, 0x2 ;  /* 0x0000001005109211 */ /* 0x001fc800078410ff */
[----:B------:R-:W-:Y:S01]  /*0640*/  @!P1 LEA.HI.X R17, R5, R17, R6, 0x2, P2 ;  /* 0x0000001105119211 */ /* 0x000fe200010f1406 */
[-C--:B--2---:R-:W-:Y:S01]  /*0650*/  @!P0 FMUL R12, R8, R0.reuse ;  /* 0x00000000080c8220 */ /* 0x084fe20000400000 */
[-C--:B------:R-:W-:Y:S01]  /*0660*/  @!P0 FMUL R13, R9, R0.reuse ;  /* 0x00000000090d8220 */ /* 0x080fe20000400000 */
[-C--:B------:R-:W-:Y:S01]  /*0670*/  @!P0 FMUL R14, R10, R0.reuse ;  /* 0x000000000a0e8220 */ /* 0x080fe20000400000 */
[----:B------:R-:W-:-:S05]  /*0680*/  @!P0 FMUL R15, R11, R0 ;  /* 0x000000000b0f8220 */ /* 0x000fca0000400000 */
[----:B------:R0:W-:Y:S04]  /*0690*/  @!P0 STG.E.128 desc[UR4][R18.64], R12 ;  /* 0x0000000c12008986 */ /* 0x0001e8000c101d04 */
[----:B------:R-:W2:Y:S01]  /*06a0*/  @!P1 LDG.E.128 R8, desc[UR4][R16.64] ;  /* 0x0000000410089981 */ /* 0x000ea2000c1e1d00 */
[----:B------:R-:W-:-:S04]  /*06b0*/  IADD3 R21, PT, PT, R4, R7, RZ ;  /* 0x0000000704157210 */ /* 0x000fc80007ffe0ff */
[----:B------:R-:W-:-:S13]  /*06c0*/  ISETP.GE.AND P0, PT, R21, UR9, PT ;  /* 0x0000000915007c0c */ /* 0x000fda000bf06270 */
[----:B------:R-:W1:Y:S01]  /*06d0*/  @!P0 LDC.64 R6, c[0x0][0x380] ;  /* 0x0000e000ff068b82 */ /* 0x000e620000000a00 */
[----:B------:R-:W-:-:S05]  /*06e0*/  @!P0 IADD3 R5, P2, PT, R2, R21, RZ ;  /* 0x0000001502058210 */ /* 0x000fca0007f5e0ff */
[----:B------:R-:W-:Y:S01]  /*06f0*/  @!P0 IMAD.X R20, RZ, RZ, R3, P2 ;  /* 0x000000ffff148224 */ /* 0x000fe200010e0603 */
[----:B-1----:R-:W-:-:S04]  /*0700*/  @!P0 LEA R6, P2, R5, R6, 0x2 ;  /* 0x0000000605068211 */ /* 0x002fc800078410ff */
[----:B------:R-:W-:Y:S01]  /*0710*/  @!P0 LEA.HI.X R7, R5, R7, R20, 0x2, P2 ;  /* 0x0000000705078211 */ /* 0x000fe200010f1414 */
[-C--:B--2---:R-:W-:Y:S01]  /*0720*/  @!P1 FMUL R8, R8, R0.reuse ;  /* 0x0000000008089220 */ /* 0x084fe20000400000 */
[-C--:B------:R-:W-:Y:S01]  /*0730*/  @!P1 FMUL R9, R9, R0.reuse ;  /* 0x0000000009099220 */ /* 0x080fe20000400000 */
[-C--:B------:R-:W-:Y:S01]  /*0740*/  @!P1 FMUL R10, R10, R0.reuse ;  /* 0x000000000a0a9220 */ /* 0x080fe20000400000 */
[----:B------:R-:W-:-:S05]  /*0750*/  @!P1 FMUL R11, R11, R0 ;  /* 0x000000000b0b9220 */ /* 0x000fca0000400000 */
[----:B------:R1:W-:Y:S04]  /*0760*/  @!P1 STG.E.128 desc[UR4][R16.64], R8 ;  /* 0x0000000810009986 */ /* 0x0003e8000c101d04 */
[----:B0-----:R-:W2:Y:S01]  /*0770*/  @!P0 LDG.E.128 R12, desc[UR4][R6.64] ;  /* 0x00000004060c8981 */ /* 0x001ea2000c1e1d00 */
[----:B------:R-:W-:-:S05]  /*0780*/  IMAD.IADD R21, R4, 0x1, R21 ;  /* 0x0000000104157824 */ /* 0x000fca00078e0215 */
[----:B------:R-:W-:-:S13]  /*0790*/  ISETP.GE.AND P1, PT, R21, UR9, PT ;  /* 0x0000000915007c0c */ /* 0x000fda000bf26270 */
[----:B------:R-:W0:Y:S01]  /*07a0*/  @!P1 LDC.64 R18, c[0x0][0x380] ;  /* 0x0000e000ff129b82 */ /* 0x000e220000000a00 */
[----:B------:R-:W-:-:S04]  /*07b0*/  @!P1 IADD3 R5, P2, PT, R2, R21, RZ ;  /* 0x0000001502059210 */ /* 0x000fc80007f5e0ff */
[----:B------:R-:W-:Y:S02]  /*07c0*/  @!P1 IADD3.X R20, PT, PT, RZ, R3, RZ, P2, !PT ;  /* 0x00000003ff149210 */ /* 0x000fe400017fe4ff */
[----:B0-----:R-:W-:-:S04]  /*07d0*/  @!P1 LEA R18, P2, R5, R18, 0x2 ;  /* 0x0000001205129211 */ /* 0x001fc800078410ff */
[----:B------:R-:W-:Y:S01]  /*07e0*/  @!P1 LEA.HI.X R19, R5, R19, R20, 0x2, P2 ;  /* 0x0000001305139211 */ /* 0x000fe200010f1414 */
[-C--:B--2---:R-:W-:Y:S01]  /*07f0*/  @!P0 FMUL R12, R12, R0.reuse ;  /* 0x000000000c0c8220 */ /* 0x084fe20000400000 */
[-C--:B------:R-:W-:Y:S01]  /*0800*/  @!P0 FMUL R13, R13, R0.reuse ;  /* 0x000000000d0d8220 */ /* 0x080fe20000400000 */
[-C--:B------:R-:W-:Y:S01]  /*0810*/  @!P0 FMUL R14, R14, R0.reuse ;  /* 0x000000000e0e8220 */ /* 0x080fe20000400000 */
[----:B------:R-:W-:-:S05]  /*0820*/  @!P0 FMUL R15, R15, R0 ;  /* 0x000000000f0f8220 */ /* 0x000fca0000400000 */
[----:B------:R2:W-:Y:S04]  /*0830*/  @!P0 STG.E.128 desc[UR4][R6.64], R12 ;  /* 0x0000000c06008986 */ /* 0x0005e8000c101d04 */
[----:B-1----:R-:W3:Y:S01]  /*0840*/  @!P1 LDG.E.128 R8, desc[UR4][R18.64] ;  /* 0x0000000412089981 */ /* 0x002ee2000c1e1d00 */
[----:B------:R-:W-:-:S05]  /*0850*/  IMAD.IADD R5, R4, 0x1, R21 ;  /* 0x0000000104057824 */ /* 0x000fca00078e0215 */
[----:B------:R-:W-:Y:S01]  /*0860*/  ISETP.GE.AND P0, PT, R5, UR10, PT ;  /* 0x0000000a05007c0c */ /* 0x000fe2000bf06270 */
[-C--:B---3--:R-:W-:Y:S01]  /*0870*/  @!P1 FMUL R8, R8, R0.reuse ;  /* 0x0000000008089220 */ /* 0x088fe20000400000 */
[-C--:B------:R-:W-:Y:S01]  /*0880*/  @!P1 FMUL R9, R9, R0.reuse ;  /* 0x0000000009099220 */ /* 0x080fe20000400000 */
[-C--:B------:R-:W-:Y:S01]  /*0890*/  @!P1 FMUL R10, R10, R0.reuse ;  /* 0x000000000a0a9220 */ /* 0x080fe20000400000 */
[----:B------:R-:W-:-:S05]  /*08a0*/  @!P1 FMUL R11, R11, R0 ;  /* 0x000000000b0b9220 */ /* 0x000fca0000400000 */
[----:B------:R2:W-:Y:S04]  /*08b0*/  @!P1 STG.E.128 desc[UR4][R18.64], R8 ;  /* 0x0000000812009986 */ /* 0x0005e8000c101d04 */
[----:B------:R-:W-:Y:S05]  /*08c0*/  @!P0 BRA `(.L_x_36) ;  /* 0xfffffffc00288947 */ /* 0x000fea000383ffff */
[----:B------:R-:W-:Y:S05]  /*08d0*/  EXIT ;  /* 0x000000000000794d */ /* 0x000fea0003800000 */
        .weak           $__internal_1_$__cuda_sm20_rcp_rn_f32_slowpath
        .type           $__internal_1_$__cuda_sm20_rcp_rn_f32_slowpath,@function
        .size           $__internal_1_$__cuda_sm20_rcp_rn_f32_slowpath,(.L_x_64 - $__internal_1_$__cuda_sm20_rcp_rn_f32_slowpath)
$__internal_1_$__cuda_sm20_rcp_rn_f32_slowpath:
[----:B------:R-:W-:-:S05]  /*08e0*/  IMAD.SHL.U32 R0, R5, 0x2, RZ ;  /* 0x0000000205007824 */ /* 0x000fca00078e00ff */
[----:B------:R-:W-:Y:S02]  /*08f0*/  SHF.R.U32.HI R6, RZ, 0x18, R0 ;  /* 0x00000018ff067819 */ /* 0x000fe40000011600 */
[----:B------:R-:W-:Y:S02]  /*0900*/  MOV R0, R5 ;  /* 0x0000000500007202 */ /* 0x000fe40000000f00 */
[----:B------:R-:W-:-:S13]  /*0910*/  ISETP.NE.U32.AND P0, PT, R6, RZ, PT ;  /* 0x000000ff0600720c */ /* 0x000fda0003f05070 */
[----:B------:R-:W-:Y:S05]  /*0920*/  @P0 BRA `(.L_x_37) ;  /* 0x00000000002c0947 */ /* 0x000fea0003800000 */
[----:B------:R-:W-:-:S05]  /*0930*/  IMAD.SHL.U32 R5, R0, 0x2, RZ ;  /* 0x0000000200057824 */ /* 0x000fca00078e00ff */
        /* <DEDUP_REMOVED lines=10> */
.L_x_37:
[----:B------:R-:W-:-:S05]  /*09e0*/  VIADD R5, R6, 0xffffff03 ;  /* 0xffffff0306057836 */ /* 0x000fca0000000000 */
        /* <DEDUP_REMOVED lines=15> */
[----:B------:R-:W-:-:S03]  /*0ae0*/  LOP3.LUT R8, R13, R10, RZ, 0xc0, !PT ;  /* 0x0000000a0d087212 */ /* 0x000fc600078ec0ff */
[----:B------:R-:W-:Y:S01]  /*0af0*/  IMAD.MOV R9, RZ, RZ, -R9 ;  /* 0x000000ffff097224 */ /* 0x000fe200078e0a09 */
[----:B------:R-:W-:-:S04]  /*0b00*/  SHF.R.U32.HI R8, RZ, R5, R8 ;  /* 0x00000005ff087219 */ /* 0x000fc80000011608 */
[----:B------:R-:W-:Y:S02]  /*0b10*/  LOP3.LUT P1, RZ, R9, R5, R10, 0xf8, !PT ;  /* 0x0000000509ff7212 */ /* 0x000fe4000782f80a */
[C---:B------:R-:W-:Y:S02]  /*0b20*/  LOP3.LUT P0, RZ, R8.reuse, 0x1, RZ, 0xc0, !PT ;  /* 0x0000000108ff7812 */ /* 0x040fe4000780c0ff */
[----:B------:R-:W-:-:S04]  /*0b30*/  LOP3.LUT P2, RZ, R8, 0x2, RZ, 0xc0, !PT ;  /* 0x0000000208ff7812 */ /* 0x000fc8000784c0ff */
[----:B------:R-:W-:Y:S02]  /*0b40*/  PLOP3.LUT P0, PT, P0, P1, P2, 0xe0, 0x0 ;  /* 0x000000000000781c */ /* 0x000fe40000703c20 */
[----:B------:R-:W-:Y:S02]  /*0b50*/  LOP3.LUT P1, RZ, R0, 0x7fffff, RZ, 0xc0, !PT ;  /* 0x007fffff00ff7812 */ /* 0x000fe4000782c0ff */
[----:B------:R-:W-:-:S05]  /*0b60*/  SEL R5, RZ, 0x1, !P0 ;  /* 0x00000001ff057807 */ /* 0x000fca0004000000 */
[----:B------:R-:W-:-:S05]  /*0b70*/  IMAD.MOV R5, RZ, RZ, -R5 ;  /* 0x000000ffff057224 */ /* 0x000fca00078e0a05 */
[----:B------:R-:W-:Y:S02]  /*0b80*/  ISETP.GE.AND P0, PT, R5, RZ, PT ;  /* 0x000000ff0500720c */ /* 0x000fe40003f06270 */
[----:B------:R-:W-:-:S04]  /*0b90*/  IADD3 R5, PT, PT, R6, -0xfc, RZ ;  /* 0xffffff0406057810 */ /* 0x000fc80007ffe0ff */
[----:B------:R-:W-:-:S07]  /*0ba0*/  SHF.R.U32.HI R5, RZ, R5, R10 ;  /* 0x00000005ff057219 */ /* 0x000fce000001160a */
[----:B------:R-:W-:-:S04]  /*0bb0*/  @!P0 VIADD R5, R5, 0x1 ;  /* 0x0000000105058836 */ /* 0x000fc80000000000 */
[----:B------:R-:W-:-:S05]  /*0bc0*/  @!P1 IMAD.SHL.U32 R5, R5, 0x2, RZ ;  /* 0x0000000205059824 */ /* 0x000fca00078e00ff */
[----:B------:R-:W-:Y:S01]  /*0bd0*/  LOP3.LUT R5, R5, 0x80000000, R0, 0xf8, !PT ;  /* 0x8000000005057812 */ /* 0x000fe200078ef800 */
[----:B------:R-:W-:Y:S06]  /*0be0*/  BRA `(.L_x_38) ;  /* 0x0000000000047947 */ /* 0x000fec0003800000 */
.L_x_39:
[----:B------:R0:W1:Y:S02]  /*0bf0*/  MUFU.RCP R5, R0 ;  /* 0x0000000000057308 */ /* 0x0000640000001000 */
.L_x_38:
[----:B0123--:R-:W-:Y:S01]  /*0c00*/  MOV R0, R5 ;  /* 0x0000000500007202 */ /* 0x00ffe20000000f00 */
[----:B------:R-:W-:-:S04]  /*0c10*/  IMAD.MOV.U32 R5, RZ, RZ, 0x0 ;  /* 0x00000000ff057424 */ /* 0x000fc800078e00ff */
[----:B------:R-:W-:Y:S05]  /*0c20*/  RET.REL.NODEC R4 `(_Z23softmax_v1_kernel_pass3PfS_iii) ;  /* 0xfffffff004f47950 */ /* 0x000fea0003c3ffff */
.L_x_40:
        /* <DEDUP_REMOVED lines=13> */
.L_x_64:


//--------------------- .text._Z23softmax_v1_kernel_pass2PKfPfS1_S1_iii --------------------------
	.section	.text._Z23softmax_v1_kernel_pass2PKfPfS1_S1_iii,"ax",@progbits
	.align	128
        .global         _Z23softmax_v1_kernel_pass2PKfPfS1_S1_iii
        .type           _Z23softmax_v1_kernel_pass2PKfPfS1_S1_iii,@function
        .size           _Z23softmax_v1_kernel_pass2PKfPfS1_S1_iii,(.L_x_68 - _Z23softmax_v1_kernel_pass2PKfPfS1_S1_iii)
        .other          _Z23softmax_v1_kernel_pass2PKfPfS1_S1_iii,@"STO_CUDA_ENTRY STV_DEFAULT"
_Z23softmax_v1_kernel_pass2PKfPfS1_S1_iii:
.text._Z23softmax_v1_kernel_pass2PKfPfS1_S1_iii:
[----:B------:R-:W-:Y:S01]  /*0000*/  LDC R1, c[0x0][0x37c] ;  /* 0x0000df00ff017b82 */ /* 0x000fe20000000800 */
[----:B------:R-:W0:Y:S07]  /*0010*/  S2R R2, SR_TID.X ;  /* 0x0000000000027919 */ /* 0x000e2e0000002100 */
[----:B------:R-:W1:Y:S01]  /*0020*/  LDC R5, c[0x0][0x3a8] ;  /* 0x0000ea00ff057b82 */ /* 0x000e620000000800 */
[----:B------:R-:W2:Y:S01]  /*0030*/  LDCU UR8, c[0x0][0x3a4] ;  /* 0x00007480ff0877ac */ /* 0x000ea20008000800 */
[----:B------:R-:W-:Y:S01]  /*0040*/  BSSY.RECONVERGENT B0, `(.L_x_41) ;  /* 0x00000e6000007945 */ /* 0x000fe20003800200 */
[----:B------:R-:W2:Y:S01]  /*0050*/  S2R R3, SR_CTAID.Y ;  /* 0x0000000000037919 */ /* 0x000ea20000002600 */
[----:B------:R-:W-:Y:S01]  /*0060*/  HFMA2 R15, -RZ, RZ, 0, 0 ;  /* 0x00000000ff0f7431 */ /* 0x000fe200000001ff */
[----:B------:R-:W3:Y:S03]  /*0070*/  LDCU UR4, c[0x0][0x360] ;  /* 0x00006c00ff0477ac */ /* 0x000ee60008000800 */
[----:B------:R-:W4:Y:S01]  /*0080*/  S2UR UR5, SR_CTAID.X ;  /* 0x00000000000579c3 */ /* 0x000f220000002500 */
[----:B------:R-:W0:Y:S01]  /*0090*/  LDCU.64 UR6, c[0x0][0x358] ;  /* 0x00006b00ff0677ac */ /* 0x000e220008000a00 */
[----:B------:R-:W0:Y:S06]  /*00a0*/  LDCU UR9, c[0x0][0x3a8] ;  /* 0x00007500ff0977ac */ /* 0x000e2c0008000800 */
[----:B------:R-:W5:Y:S01]  /*00b0*/  LDC.64 R10, c[0x0][0x390] ;  /* 0x0000e400ff0a7b82 */ /* 0x000f620000000a00 */
[----:B------:R-:W1:Y:S01]  /*00c0*/  LDCU.128 UR16, c[0x0][0x380] ;  /* 0x00007000ff1077ac */ /* 0x000e620008000c00 */
[----:B---3--:R-:W-:-:S06]  /*00d0*/  MOV R0, UR4 ;  /* 0x0000000400007c02 */ /* 0x008fcc0008000f00 */
[----:B------:R-:W3:Y:S01]  /*00e0*/  LDC.64 R12, c[0x0][0x398] ;  /* 0x0000e600ff0c7b82 */ /* 0x000ee20000000a00 */
[----:B0-----:R-:W-:-:S04]  /*00f0*/  SHF.L.U32 R7, R2, 0x2, RZ ;  /* 0x0000000202077819 */ /* 0x001fc800000006ff */
[----:B-1----:R-:W-:Y:S01]  /*0100*/  ISETP.GE.AND P0, PT, R7, R5, PT ;  /* 0x000000050700720c */ /* 0x002fe20003f06270 */
[----:B--2---:R-:W-:-:S04]  /*0110*/  IMAD R6, R3, UR8, RZ ;  /* 0x0000000803067c24 */ /* 0x004fc8000f8e02ff */
[----:B----4-:R-:W-:Y:S02]  /*0120*/  IMAD R6, R5, UR5, R6 ;  /* 0x0000000505067c24 */ /* 0x010fe4000f8e0206 */
[----:B-----5:R-:W-:-:S04]  /*0130*/  IMAD.WIDE.U32 R10, R3, 0x4, R10 ;  /* 0x00000004030a7825 */ /* 0x020fc800078e000a */
[----:B---3--:R-:W-:Y:S02]  /*0140*/  IMAD.WIDE.U32 R12, R3, 0x4, R12 ;  /* 0x00000004030c7825 */ /* 0x008fe400078e000c */
[----:B------:R-:W-:Y:S05]  /*0150*/  @P0 BRA `(.L_x_42) ;  /* 0x0000000c00500947 */ /* 0x000fea0003800000 */
[----:B------:R-:W-:Y:S01]  /*0160*/  SHF.L.U32 R4, R0, 0x2, RZ ;  /* 0x0000000200047819 */ /* 0x000fe200000006ff */
[----:B------:R0:W5:Y:S01]  /*0170*/  LDG.E R3, desc[UR6][R10.64] ;  /* 0x000000060a037981 */ /* 0x000162000c1e1900 */
[----:B------:R-:W-:Y:S01]  /*0180*/  BSSY.RECONVERGENT B1, `(.L_x_43) ;  /* 0x000005a000017945 */ /* 0x000fe20003800200 */
[----:B------:R-:W-:Y:S01]  /*0190*/  MOV R16, RZ ;  /* 0x000000ff00107202 */ /* 0x000fe20000000f00 */
[----:B------:R-:W1:Y:S01]  /*01a0*/  I2F.U32.RP R14, R4 ;  /* 0x00000004000e7306 */ /* 0x000e620000209000 */
[-C--:B------:R-:W-:Y:S02]  /*01b0*/  IADD3 R18, PT, PT, R7, R4.reuse, RZ ;  /* 0x0000000407127210 */ /* 0x080fe40007ffe0ff */
[----:B------:R-:W-:Y:S02]  /*01c0*/  IADD3 R17, PT, PT, RZ, -R4, RZ ;  /* 0x80000004ff117210 */ /* 0x000fe40007ffe0ff */
[CC--:B------:R-:W-:Y:S02]  /*01d0*/  ISETP.GE.U32.AND P0, PT, R18.reuse, R5.reuse, PT ;  /* 0x000000051200720c */ /* 0x0c0fe40003f06070 */
[----:B------:R-:W-:-:S02]  /*01e0*/  VIMNMX.U32 R5, PT, PT, R18, R5, !PT ;  /* 0x0000000512057248 */ /* 0x000fc40007fe0000 */
[----:B0-----:R-:W-:Y:S02]  /*01f0*/  SEL R10, RZ, 0x1, P0 ;  /* 0x00000001ff0a7807 */ /* 0x001fe40000000000 */
[----:B------:R-:W-:Y:S02]  /*0200*/  ISETP.NE.U32.AND P2, PT, R4, RZ, PT ;  /* 0x000000ff0400720c */ /* 0x000fe40003f45070 */
[----:B------:R-:W-:Y:S01]  /*0210*/  IADD3 R5, PT, PT, R5, -R18, -R10 ;  /* 0x8000001205057210 */ /* 0x000fe20007ffe80a */
[----:B-1----:R-:W0:Y:S02]  /*0220*/  MUFU.RCP R14, R14 ;  /* 0x0000000e000e7308 */ /* 0x002e240000001000 */
[----:B0-----:R-:W-:-:S06]  /*0230*/  IADD3 R8, PT, PT, R14, 0xffffffe, RZ ;  /* 0x0ffffffe0e087810 */ /* 0x001fcc0007ffe0ff */
[----:B------:R0:W1:Y:S02]  /*0240*/  F2I.FTZ.U32.TRUNC.NTZ R9, R8 ;  /* 0x0000000800097305 */ /* 0x000064000021f000 */
[----:B0-----:R-:W-:Y:S01]  /*0250*/  MOV R8, RZ ;  /* 0x000000ff00087202 */ /* 0x001fe20000000f00 */
[----:B-1----:R-:W-:Y:S01]  /*0260*/  IMAD R11, R17, R9, RZ ;  /* 0x00000009110b7224 */ /* 0x002fe200078e02ff */
[----:B------:R-:W-:-:S03]  /*0270*/  MOV R17, R7 ;  /* 0x0000000700117202 */ /* 0x000fc60000000f00 */
[----:B------:R-:W-:-:S06]  /*0280*/  IMAD.HI.U32 R14, R9, R11, R8 ;  /* 0x0000000b090e7227 */ /* 0x000fcc00078e0008 */
[----:B------:R-:W-:-:S05]  /*0290*/  IMAD.HI.U32 R9, R14, R5, RZ ;  /* 0x000000050e097227 */ /* 0x000fca00078e00ff */
[----:B------:R-:W-:-:S05]  /*02a0*/  IADD3 R8, PT, PT, -R9, RZ, RZ ;  /* 0x000000ff09087210 */ /* 0x000fca0007ffe1ff */
[----:B------:R-:W-:-:S05]  /*02b0*/  IMAD R5, R4, R8, R5 ;  /* 0x0000000804057224 */ /* 0x000fca00078e0205 */
        /* <DEDUP_REMOVED lines=10> */
[----:B------:R-:W-:-:S11]  /*0360*/  SHF.R.S32.HI R5, RZ, 0x1f, R6 ;  /* 0x0000001fff057819 */ /* 0x000fd60000011406 */
[----:B------:R-:W-:Y:S05]  /*0370*/  @!P1 BRA `(.L_x_44) ;  /* 0x0000000000e89947 */ /* 0x000fea0003800000 */
[----:B------:R-:W-:Y:S01]  /*0380*/  ISETP.GE.AND P1, PT, R7, UR8, PT ;  /* 0x0000000807007c0c */ /* 0x000fe2000bf26270 */
[----:B------:R-:W-:Y:S01]  /*0390*/  HFMA2 R15, -RZ, RZ, 0, 0 ;  /* 0x00000000ff0f7431 */ /* 0x000fe200000001ff */
[----:B------:R-:W-:-:S11]  /*03a0*/  MOV R17, R18 ;  /* 0x0000001200117202 */ /* 0x000fd60000000f00 */
        /* <DEDUP_REMOVED lines=9> */
[----:B------:R-:W-:Y:S02]  /*0440*/  MOV R14, 0x3bbb989d ;  /* 0x3bbb989d000e7802 */ /* 0x000fe40000000f00 */
[----:B------:R-:W-:Y:S02]  /*0450*/  MOV R15, 0x437c0000 ;  /* 0x437c0000000f7802 */ /* 0x000fe40000000f00 */
[----:B------:R-:W-:Y:S01]  /*0460*/  IADD3 R18, P1, PT, R18, UR14, RZ ;  /* 0x0000000e12127c10 */ /* 0x000fe2000ff3e0ff */
[C---:B--2--5:R-:W-:Y:S01]  /*0470*/  FADD R23, -R3.reuse, R8 ;  /* 0x0000000803177221 */ /* 0x064fe20000000100 */
[C---:B------:R-:W-:Y:S01]  /*0480*/  FADD R21, -R3.reuse, R9 ;  /* 0x0000000903157221 */ /* 0x040fe20000000100 */
[----:B------:R-:W-:Y:S02]  /*0490*/  FADD R19, -R3, R10 ;  /* 0x0000000a03137221 */ /* 0x000fe40000000100 */
[-C--:B------:R-:W-:Y:S01]  /*04a0*/  FFMA.SAT R8, R23, R14.reuse, 0.5 ;  /* 0x3f00000017087423 */ /* 0x080fe2000000200e */
[-C--:B------:R-:W-:Y:S01]  /*04b0*/  FFMA.SAT R20, R21, R14.reuse, 0.5 ;  /* 0x3f00000015147423 */ /* 0x080fe2000000200e */
[----:B------:R-:W-:-:S02]  /*04c0*/  FFMA.SAT R10, R19, R14, 0.5 ;  /* 0x3f000000130a7423 */ /* 0x000fc4000000200e */
[-C--:B------:R-:W-:Y:S01]  /*04d0*/  FFMA.RM R8, R8, R15.reuse, 12582913 ;  /* 0x4b40000108087423 */ /* 0x080fe2000000400f */
[-C--:B------:R-:W-:Y:S01]  /*04e0*/  FFMA.RM R9, R20, R15.reuse, 12582913 ;  /* 0x4b40000114097423 */ /* 0x080fe2000000400f */
[----:B------:R-:W-:Y:S02]  /*04f0*/  FFMA.RM R10, R10, R15, 12582913 ;  /* 0x4b4000010a0a7423 */ /* 0x000fe4000000400f */
[C---:B------:R-:W-:Y:S01]  /*0500*/  FADD R16, R8.reuse, -12583039 ;  /* 0xcb40007f08107421 */ /* 0x040fe20000000000 */
[----:B------:R-:W-:Y:S01]  /*0510*/  FADD R22, R9, -12583039 ;  /* 0xcb40007f09167421 */ /* 0x000fe20000000000 */
[----:B------:R-:W-:Y:S02]  /*0520*/  SHF.L.U32 R8, R8, 0x17, RZ ;  /* 0x0000001708087819 */ /* 0x000fe400000006ff */
[----:B------:R-:W-:Y:S01]  /*0530*/  FFMA R16, R23, 1.4426950216293334961, -R16 ;  /* 0x3fb8aa3b17107823 */ /* 0x000fe20000000810 */
[----:B------:R-:W-:Y:S01]  /*0540*/  FFMA R22, R21, 1.4426950216293334961, -R22 ;  /* 0x3fb8aa3b15167823 */ /* 0x000fe20000000816 */
[----:B------:R-:W-:-:S02]  /*0550*/  SHF.L.U32 R9, R9, 0x17, RZ ;  /* 0x0000001709097819 */ /* 0x000fc400000006ff */
[----:B------:R-:W-:Y:S01]  /*0560*/  FFMA R20, R23, 1.925963033500011079e-08, R16 ;  /* 0x32a5706017147823 */ /* 0x000fe20000000010 */
[----:B------:R-:W-:Y:S01]  /*0570*/  FADD R23, -R3, R11 ;  /* 0x0000000b03177221 */ /* 0x000fe20000000100 */
[C---:B------:R-:W-:Y:S02]  /*0580*/  FADD R16, R10.reuse, -12583039 ;  /* 0xcb40007f0a107421 */ /* 0x040fe40000000000 */
[----:B------:R-:W0:Y:S01]  /*0590*/  MUFU.EX2 R11, R20 ;  /* 0x00000014000b7308 */ /* 0x000e220000000800 */
[----:B------:R-:W-:Y:S01]  /*05a0*/  FFMA.SAT R24, R23, R14, 0.5 ;  /* 0x3f00000017187423 */ /* 0x000fe2000000200e */
[----:B------:R-:W-:Y:S01]  /*05b0*/  FFMA R14, R21, 1.925963033500011079e-08, R22 ;  /* 0x32a57060150e7823 */ /* 0x000fe20000000016 */
[C---:B------:R-:W-:Y:S01]  /*05c0*/  FFMA R16, R19.reuse, 1.4426950216293334961, -R16 ;  /* 0x3fb8aa3b13107823 */ /* 0x040fe20000000810 */
[----:B------:R-:W-:Y:S01]  /*05d0*/  SHF.L.U32 R21, R10, 0x17, RZ ;  /* 0x000000170a157819 */ /* 0x000fe200000006ff */
[----:B------:R-:W-:Y:S02]  /*05e0*/  FFMA.RM R15, R24, R15, 12582913 ;  /* 0x4b400001180f7423 */ /* 0x000fe4000000400f */
[----:B------:R-:W-:Y:S01]  /*05f0*/  FFMA R16, R19, 1.925963033500011079e-08, R16 ;  /* 0x32a5706013107823 */ /* 0x000fe20000000010 */
[----:B------:R-:W1:Y:S01]  /*0600*/  MUFU.EX2 R14, R14 ;  /* 0x0000000e000e7308 */ /* 0x000e620000000800 */
[C---:B------:R-:W-:Y:S01]  /*0610*/  FADD R22, R15.reuse, -12583039 ;  /* 0xcb40007f0f167421 */ /* 0x040fe20000000000 */
[----:B------:R-:W-:-:S02]  /*0620*/  SHF.L.U32 R15, R15, 0x17, RZ ;  /* 0x000000170f0f7819 */ /* 0x000fc400000006ff */
[----:B------:R-:W-:Y:S01]  /*0630*/  IADD3.X R19, PT, PT, R7, UR15, RZ, P1, !PT ;  /* 0x0000000f07137c10 */ /* 0x000fe20008ffe4ff */
[----:B------:R-:W-:-:S03]  /*0640*/  FFMA R22, R23, 1.4426950216293334961, -R22 ;  /* 0x3fb8aa3b17167823 */ /* 0x000fc60000000816 */
[----:B------:R-:W2:Y:S01]  /*0650*/  MUFU.EX2 R16, R16 ;  /* 0x0000001000107308 */ /* 0x000ea20000000800 */
[----:B------:R-:W-:Y:S01]  /*0660*/  FFMA R22, R23, 1.925963033500011079e-08, R22 ;  /* 0x32a5706017167823 */ /* 0x000fe20000000016 */
[----:B0-----:R-:W-:-:S06]  /*0670*/  FMUL R8, R8, R11 ;  /* 0x0000000b08087220 */ /* 0x001fcc0000400000 */
[----:B------:R-:W0:Y:S01]  /*0680*/  MUFU.EX2 R22, R22 ;  /* 0x0000001600167308 */ /* 0x000e220000000800 */
[----:B-1----:R-:W-:-:S04]  /*0690*/  FMUL R9, R9, R14 ;  /* 0x0000000e09097220 */ /* 0x002fc80000400000 */
[----:B------:R-:W-:Y:S01]  /*06a0*/  FADD R7, R8, R9 ;  /* 0x0000000908077221 */ /* 0x000fe20000000000 */
[----:B--2---:R-:W-:-:S04]  /*06b0*/  FMUL R10, R21, R16 ;  /* 0x00000010150a7220 */ /* 0x004fc80000400000 */
[----:B------:R-:W-:Y:S01]  /*06c0*/  FADD R14, R10, R7 ;  /* 0x000000070a0e7221 */ /* 0x000fe20000000000 */
[----:B0-----:R-:W-:-:S04]  /*06d0*/  FMUL R11, R15, R22 ;  /* 0x000000160f0b7220 */ /* 0x001fc80000400000 */
[----:B------:R-:W-:Y:S01]  /*06e0*/  FADD R14, R11, R14 ;  /* 0x0000000e0b0e7221 */ /* 0x000fe20000000000 */
[----:B------:R0:W-:Y:S03]  /*06f0*/  STG.E.128 desc[UR6][R18.64], R8 ;  /* 0x0000000812007986 */ /* 0x0001e6000c101d06 */
[----:B------:R-:W-:-:S05]  /*0700*/  FADD R16, RZ, R14 ;  /* 0x0000000eff107221 */ /* 0x000fca0000000000 */
[----:B------:R-:W-:-:S07]  /*0710*/  MOV R15, R16 ;  /* 0x00000010000f7202 */ /* 0x000fce0000000f00 */
.L_x_44:
[----:B------:R-:W-:Y:S05]  /*0720*/  BSYNC.RECONVERGENT B1 ;  /* 0x0000000000017941 */ /* 0x000fea0003800200 */
.L_x_43:
[----:B------:R-:W-:Y:S05]  /*0730*/  @!P0 BRA `(.L_x_42) ;  /* 0x0000000400d88947 */ /* 0x000fea0003800000 */
[----:B------:R-:W1:Y:S01]  /*0740*/  LDC R14, c[0x0][0x3a4] ;  /* 0x0000e900ff0e7b82 */ /* 0x000e620000000800 */
[----:B------:R-:W-:-:S07]  /*0750*/  MOV R15, R16 ;  /* 0x00000010000f7202 */ /* 0x000fce0000000f00 */
.L_x_49:
[----:B-1----:R-:W-:Y:S01]  /*0760*/  ISETP.GE.AND P1, PT, R17, R14, PT ;  /* 0x0000000e1100720c */ /* 0x002fe20003f26270 */
[----:B------:R-:W-:Y:S01]  /*0770*/  BSSY.RECONVERGENT B1, `(.L_x_45) ;  /* 0x0000038000017945 */ /* 0x000fe20003800200 */
[----:B------:R-:W-:-:S04]  /*0780*/  IADD3 R7, PT, PT, R4, R17, RZ ;  /* 0x0000001104077210 */ /* 0x000fc80007ffe0ff */
[----:B------:R-:W-:-:S07]  /*0790*/  ISETP.GE.AND P0, PT, R7, R14, PT ;  /* 0x0000000e0700720c */ /* 0x000fce0003f06270 */
[----:B--2---:R-:W-:Y:S06]  /*07a0*/  @P1 BRA `(.L_x_46) ;  /* 0x0000000000d01947 */ /* 0x004fec0003800000 */
        /* <DEDUP_REMOVED lines=8> */
[----:B------:R-:W-:Y:S02]  /*0830*/  MOV R19, 0x437c0000 ;  /* 0x437c000000137802 */ /* 0x000fe40000000f00 */
[----:B------:R-:W-:Y:S01]  /*0840*/  IADD3 R18, P1, PT, R18, UR18, RZ ;  /* 0x0000001212127c10 */ /* 0x000fe2000ff3e0ff */
[C---:B--2--5:R-:W-:Y:S01]  /*0850*/  FADD R24, -R3.reuse, R8 ;  /* 0x0000000803187221 */ /* 0x064fe20000000100 */
[C---:B------:R-:W-:Y:S01]  /*0860*/  FADD R20, -R3.reuse, R9 ;  /* 0x0000000903147221 */ /* 0x040fe20000000100 */
[C---:B------:R-:W-:Y:S01]  /*0870*/  FADD R10, -R3.reuse, R10 ;  /* 0x0000000a030a7221 */ /* 0x040fe20000000100 */
[----:B------:R-:W-:Y:S01]  /*0880*/  FADD R22, -R3, R11 ;  /* 0x0000000b03167221 */ /* 0x000fe20000000100 */
[-C--:B------:R-:W-:Y:S01]  /*0890*/  FFMA.SAT R8, R24, R17.reuse, 0.5 ;  /* 0x3f00000018087423 */ /* 0x080fe20000002011 */
[----:B------:R-:W-:-:S03]  /*08a0*/  FFMA.SAT R26, R20, R17, 0.5 ;  /* 0x3f000000141a7423 */ /* 0x000fc60000002011 */
[-C--:B------:R-:W-:Y:S01]  /*08b0*/  FFMA.RM R8, R8, R19.reuse, 12582913 ;  /* 0x4b40000108087423 */ /* 0x080fe20000004013 */
[----:B------:R-:W-:Y:S01]  /*08c0*/  FFMA.RM R9, R26, R19, 12582913 ;  /* 0x4b4000011a097423 */ /* 0x000fe20000004013 */
[----:B------:R-:W-:Y:S02]  /*08d0*/  FFMA.SAT R26, R10, R17, 0.5 ;  /* 0x3f0000000a1a7423 */ /* 0x000fe40000002011 */
[----:B------:R-:W-:Y:S01]  /*08e0*/  FADD R21, R8, -12583039 ;  /* 0xcb40007f08157421 */ /* 0x000fe20000000000 */
[----:B------:R-:W-:Y:S01]  /*08f0*/  FADD R23, R9, -12583039 ;  /* 0xcb40007f09177421 */ /* 0x000fe20000000000 */
[----:B------:R-:W-:Y:S01]  /*0900*/  FFMA.RM R11, R26, R19, 12582913 ;  /* 0x4b4000011a0b7423 */ /* 0x000fe20000004013 */
[----:B------:R-:W-:Y:S01]  /*0910*/  SHF.L.U32 R8, R8, 0x17, RZ ;  /* 0x0000001708087819 */ /* 0x000fe200000006ff */
[----:B------:R-:W-:Y:S01]  /*0920*/  FFMA R21, R24, 1.4426950216293334961, -R21 ;  /* 0x3fb8aa3b18157823 */ /* 0x000fe20000000815 */
[----:B------:R-:W-:Y:S01]  /*0930*/  FFMA R23, R20, 1.4426950216293334961, -R23 ;  /* 0x3fb8aa3b14177823 */ /* 0x000fe20000000817 */
[C---:B------:R-:W-:Y:S01]  /*0940*/  FADD R25, R11.reuse, -12583039 ;  /* 0xcb40007f0b197421 */ /* 0x040fe20000000000 */
[----:B------:R-:W-:Y:S01]  /*0950*/  SHF.L.U32 R11, R11, 0x17, RZ ;  /* 0x000000170b0b7819 */ /* 0x000fe200000006ff */
[----:B------:R-:W-:Y:S01]  /*0960*/  FFMA R21, R24, 1.925963033500011079e-08, R21 ;  /* 0x32a5706018157823 */ /* 0x000fe20000000015 */
[----:B------:R-:W-:Y:S01]  /*0970*/  FFMA.SAT R24, R22, R17, 0.5 ;  /* 0x3f00000016187423 */ /* 0x000fe20000002011 */
[----:B------:R-:W-:Y:S01]  /*0980*/  FFMA R17, R20, 1.925963033500011079e-08, R23 ;  /* 0x32a5706014117823 */ /* 0x000fe20000000017 */
[----:B------:R-:W-:-:S02]  /*0990*/  FFMA R25, R10, 1.4426950216293334961, -R25 ;  /* 0x3fb8aa3b0a197823 */ /* 0x000fc40000000819 */
[----:B------:R-:W-:Y:S01]  /*09a0*/  FFMA.RM R19, R24, R19, 12582913 ;  /* 0x4b40000118137423 */ /* 0x000fe20000004013 */
[----:B------:R-:W0:Y:S01]  /*09b0*/  MUFU.EX2 R21, R21 ;  /* 0x0000001500157308 */ /* 0x000e220000000800 */
[----:B------:R-:W-:Y:S02]  /*09c0*/  FFMA R25, R10, 1.925963033500011079e-08, R25 ;  /* 0x32a570600a197823 */ /* 0x000fe40000000019 */
[----:B------:R-:W-:-:S04]  /*09d0*/  FADD R23, R19, -12583039 ;  /* 0xcb40007f13177421 */ /* 0x000fc80000000000 */
[C---:B------:R-:W-:Y:S01]  /*09e0*/  FFMA R23, R22.reuse, 1.4426950216293334961, -R23 ;  /* 0x3fb8aa3b16177823 */ /* 0x040fe20000000817 */
[----:B------:R-:W1:Y:S03]  /*09f0*/  MUFU.EX2 R10, R25 ;  /* 0x00000019000a7308 */ /* 0x000e660000000800 */
[----:B------:R-:W-:Y:S01]  /*0a00*/  FFMA R20, R22, 1.925963033500011079e-08, R23 ;  /* 0x32a5706016147823 */ /* 0x000fe20000000017 */
[----:B------:R-:W-:Y:S02]  /*0a10*/  SHF.L.U32 R22, R9, 0x17, RZ ;  /* 0x0000001709167819 */ /* 0x000fe400000006ff */
[----:B------:R-:W-:Y:S02]  /*0a20*/  SHF.L.U32 R23, R19, 0x17, RZ ;  /* 0x0000001713177819 */ /* 0x000fe400000006ff */
[----:B------:R-:W2:Y:S01]  /*0a30*/  MUFU.EX2 R17, R17 ;  /* 0x0000001100117308 */ /* 0x000ea20000000800 */
[----:B0-----:R-:W-:Y:S01]  /*0a40*/  FMUL R8, R8, R21 ;  /* 0x0000001508087220 */ /* 0x001fe20000400000 */
[----:B------:R-:W-:-:S06]  /*0a50*/  IADD3.X R19, PT, PT, R16, UR19, RZ, P1, !PT ;  /* 0x0000001310137c10 */ /* 0x000fcc0008ffe4ff */
[----:B------:R-:W0:Y:S01]  /*0a60*/  MUFU.EX2 R20, R20 ;  /* 0x0000001400147308 */ /* 0x000e220000000800 */
[----:B-1----:R-:W-:Y:S01]  /*0a70*/  FMUL R10, R11, R10 ;  /* 0x0000000a0b0a7220 */ /* 0x002fe20000400000 */
[----:B--2---:R-:W-:-:S04]  /*0a80*/  FMUL R9, R22, R17 ;  /* 0x0000001116097220 */ /* 0x004fc80000400000 */
[----:B------:R-:W-:Y:S01]  /*0a90*/  FADD R17, R8, R9 ;  /* 0x0000000908117221 */ /* 0x000fe20000000000 */
[----:B0-----:R-:W-:-:S03]  /*0aa0*/  FMUL R11, R23, R20 ;  /* 0x00000014170b7220 */ /* 0x001fc60000400000 */
[----:B------:R-:W-:Y:S02]  /*0ab0*/  FADD R16, R10, R17 ;  /* 0x000000110a107221 */ /* 0x000fe40000000000 */
[----:B------:R1:W-:Y:S02]  /*0ac0*/  STG.E.128 desc[UR6][R18.64], R8 ;  /* 0x0000000812007986 */ /* 0x0003e4000c101d06 */
[----:B------:R-:W-:-:S04]  /*0ad0*/  FADD R16, R11, R16 ;  /* 0x000000100b107221 */ /* 0x000fc80000000000 */
[----:B------:R-:W-:-:S07]  /*0ae0*/  FADD R15, R15, R16 ;  /* 0x000000100f0f7221 */ /* 0x000fce0000000000 */
.L_x_46:
[----:B------:R-:W-:Y:S05]  /*0af0*/  BSYNC.RECONVERGENT B1 ;  /* 0x0000000000017941 */ /* 0x000fea0003800200 */
.L_x_45:
[----:B------:R-:W-:Y:S04]  /*0b00*/  BSSY.RECONVERGENT B1, `(.L_x_47) ;  /* 0x0000036000017945 */ /* 0x000fe80003800200 */
[----:B------:R-:W-:Y:S05]  /*0b10*/  @P0 BRA `(.L_x_48) ;  /* 0x0000000000d00947 */ /* 0x000fea0003800000 */
[----:B------:R-:W-:-:S04]  /*0b20*/  IADD3 R16, P0, PT, R6, R7, RZ ;  /* 0x0000000706107210 */ /* 0x000fc80007f1e0ff */
[----:B01----:R-:W-:Y:S02]  /*0b30*/  IADD3.X R9, PT, PT, RZ, R5, RZ, P0, !PT ;  /* 0x00000005ff097210 */ /* 0x003fe400007fe4ff */
        /* <DEDUP_REMOVED lines=50> */
.L_x_48:
[----:B------:R-:W-:Y:S05]  /*0e60*/  BSYNC.RECONVERGENT B1 ;  /* 0x0000000000017941 */ /* 0x000fea0003800200 */
.L_x_47:
[----:B------:R-:W-:-:S04]  /*0e70*/  IADD3 R17, PT, PT, R4, R7, RZ ;  /* 0x0000000704117210 */ /* 0x000fc80007ffe0ff */
[----:B------:R-:W-:-:S13]  /*0e80*/  ISETP.GE.AND P0, PT, R17, UR9, PT ;  /* 0x0000000911007c0c */ /* 0x000fda000bf06270 */
[----:B------:R-:W-:Y:S05]  /*0e90*/  @!P0 BRA `(.L_x_49) ;  /* 0xfffffff800308947 */ /* 0x000fea000383ffff */
.L_x_42:
[----:B------:R-:W-:Y:S05]  /*0ea0*/  BSYNC.RECONVERGENT B0 ;  /* 0x0000000000007941 */ /* 0x000fea0003800200 */
.L_x_41:
[----:B------:R-:W3:Y:S01]  /*0eb0*/  S2UR UR5, SR_CgaCtaId ;  /* 0x00000000000579c3 */ /* 0x000ee20000008800 */
[----:B------:R-:W-:Y:S01]  /*0ec0*/  UMOV UR4, 0x400 ;  /* 0x0000040000047882 */ /* 0x000fe20000000000 */
[----:B------:R-:W-:Y:S02]  /*0ed0*/  ISETP.GE.U32.AND P1, PT, R0, 0x40, PT ;  /* 0x000000400000780c */ /* 0x000fe40003f26070 */
[----:B------:R-:W-:Y:S01]  /*0ee0*/  ISETP.GT.U32.AND P0, PT, R2, 0x1f, PT ;  /* 0x0000001f0200780c */ /* 0x000fe20003f04070 */
[----:B---3--:R-:W-:-:S06]  /*0ef0*/  ULEA UR4, UR5, UR4, 0x18 ;  /* 0x0000000405047291 */ /* 0x008fcc000f8ec0ff */
[----:B------:R-:W-:-:S05]  /*0f00*/  LEA R4, R2, UR4, 0x2 ;  /* 0x0000000402047c11 */ /* 0x000fca000f8e10ff */
[----:B------:R3:W-:Y:S01]  /*0f10*/  STS [R4], R15 ;  /* 0x0000000f04007388 */ /* 0x0007e20000000800 */
[----:B------:R-:W-:Y:S05]  /*0f20*/  @!P1 BRA `(.L_x_50) ;  /* 0x0000000000289947 */ /* 0x000fea0003800000 */
.L_x_51:
[----:B------:R-:W-:Y:S01]  /*0f30*/  BAR.SYNC.DEFER_BLOCKING 0x0 ;  /* 0x0000000000007b1d */ /* 0x000fe20000010000 */
[----:B------:R-:W-:-:S04]  /*0f40*/  SHF.R.U32.HI R5, RZ, 0x1, R0 ;  /* 0x00000001ff057819 */ /* 0x000fc80000011600 */
[----:B------:R-:W-:-:S13]  /*0f50*/  ISETP.GE.U32.AND P1, PT, R2, R5, PT ;  /* 0x000000050200720c */ /* 0x000fda0003f26070 */
[----:B-----5:R-:W-:-:S05]  /*0f60*/  @!P1 LEA R3, R5, R4, 0x2 ;  /* 0x0000000405039211 */ /* 0x020fca00078e10ff */
[----:B------:R-:W3:Y:S02]  /*0f70*/  @!P1 LDS R6, [R3] ;  /* 0x0000000003069984 */ /* 0x000ee40000000800 */
[----:B---3--:R-:W-:-:S05]  /*0f80*/  @!P1 FADD R15, R15, R6 ;  /* 0x000000060f0f9221 */ /* 0x008fca0000000000 */
[----:B------:R4:W-:Y:S01]  /*0f90*/  @!P1 STS [R4], R15 ;  /* 0x0000000f04009388 */ /* 0x0009e20000000800 */
[----:B------:R-:W-:Y:S02]  /*0fa0*/  ISETP.GT.U32.AND P1, PT, R0, 0x7f, PT ;  /* 0x0000007f0000780c */ /* 0x000fe40003f24070 */
[----:B------:R-:W-:-:S11]  /*0fb0*/  MOV R0, R5 ;  /* 0x0000000500007202 */ /* 0x000fd60000000f00 */
[----:B----4-:R-:W-:Y:S05]  /*0fc0*/  @P1 BRA `(.L_x_51) ;  /* 0xfffffffc00d81947 */ /* 0x010fea000383ffff */
.L_x_50:
[----:B------:R-:W-:Y:S05]  /*0fd0*/  @P0 EXIT ;  /* 0x000000000000094d */ /* 0x000fea0003800000 */
[----:B------:R-:W4:Y:S01]  /*0fe0*/  SHFL.DOWN PT, R0, R15, 0x10, 0x1f ;  /* 0x0a001f000f007f89 */ /* 0x000f2200000e0000 */
[----:B------:R-:W-:Y:S01]  /*0ff0*/  ISETP.NE.AND P0, PT, R2, RZ, PT ;  /* 0x000000ff0200720c */ /* 0x000fe20003f05270 */
[----:B----4-:R-:W-:-:S05]  /*1000*/  FADD R0, R0, R15 ;  /* 0x0000000f00007221 */ /* 0x010fca0000000000 */
[----:B-----5:R-:W4:Y:S02]  /*1010*/  SHFL.DOWN PT, R3, R0, 0x8, 0x1f ;  /* 0x09001f0000037f89 */ /* 0x020f2400000e0000 */
[----:B----4-:R-:W-:-:S05]  /*1020*/  FADD R3, R0, R3 ;  /* 0x0000000300037221 */ /* 0x010fca0000000000 */
[----:B---3--:R-:W3:Y:S02]  /*1030*/  SHFL.DOWN PT, R4, R3, 0x4, 0x1f ;  /* 0x08801f0003047f89 */ /* 0x008ee400000e0000 */
[----:B---3--:R-:W-:-:S05]  /*1040*/  FADD R4, R3, R4 ;  /* 0x0000000403047221 */ /* 0x008fca0000000000 */
[----:B------:R-:W3:Y:S02]  /*1050*/  SHFL.DOWN PT, R5, R4, 0x2, 0x1f ;  /* 0x08401f0004057f89 */ /* 0x000ee400000e0000 */
[----:B---3--:R-:W-:-:S05]  /*1060*/  FADD R5, R4, R5 ;  /* 0x0000000504057221 */ /* 0x008fca0000000000 */
[----:B------:R-:W3:Y:S02]  /*1070*/  SHFL.DOWN PT, R6, R5, 0x1, 0x1f ;  /* 0x08201f0005067f89 */ /* 0x000ee400000e0000 */
[----:B---3--:R-:W-:Y:S01]  /*1080*/  FADD R7, R5, R6 ;  /* 0x0000000605077221 */ /* 0x008fe20000000000 */
[----:B------:R-:W-:Y:S06]  /*1090*/  @P0 EXIT ;  /* 0x000000000000094d */ /* 0x000fec0003800000 */
[----:B------:R-:W-:Y:S01]  /*10a0*/  REDG.E.ADD.F32.FTZ.RN.STRONG.GPU desc[UR6][R12.64], R7 ;  /* 0x000000070c0079a6 */ /* 0x000fe2000c12f306 */
[----:B------:R-:W-:Y:S05]  /*10b0*/  EXIT ;  /* 0x000000000000794d */ /* 0x000fea0003800000 */
.L_x_52:
        /* <DEDUP_REMOVED lines=12> */
.L_x_68:


//--------------------- .text._Z23softmax_v1_kernel_pass1PKfPfiii --------------------------
	.section	.text._Z23softmax_v1_kernel_pass1PKfPfiii,"ax",@progbits
	.align	128
        .global         _Z23softmax_v1_kernel_pass1PKfPfiii
        .type           _Z23softmax_v1_kernel_pass1PKfPfiii,@function
        .size           _Z23softmax_v1_kernel_pass1PKfPfiii,(.L_x_69 - _Z23softmax_v1_kernel_pass1PKfPfiii)
        .other          _Z23softmax_v1_kernel_pass1PKfPfiii,@"STO_CUDA_ENTRY STV_DEFAULT"
_Z23softmax_v1_kernel_pass1PKfPfiii:
.text._Z23softmax_v1_kernel_pass1PKfPfiii:
[----:B------:R-:W-:Y:S01]  /*0000*/  LDC R1, c[0x0][0x37c] ;  /* 0x0000df00ff017b82 */ /* 0x000fe20000000800 */
[----:B------:R-:W0:Y:S07]  /*0010*/  S2R R0, SR_TID.X ;  /* 0x0000000000007919 */ /* 0x000e2e0000002100 */
[----:B------:R-:W1:Y:S01]  /*0020*/  LDC R7, c[0x0][0x398] ;  /* 0x0000e600ff077b82 */ /* 0x000e620000000800 */
[----:B------:R-:W2:Y:S01]  /*0030*/  LDCU UR8, c[0x0][0x394] ;  /* 0x00007280ff0877ac */ /* 0x000ea20008000800 */
[----:B------:R-:W-:Y:S01]  /*0040*/  BSSY.RECONVERGENT B0, `(.L_x_53) ;  /* 0x0000077000007945 */ /* 0x000fe20003800200 */
[----:B------:R-:W2:Y:S01]  /*0050*/  S2R R5, SR_CTAID.Y ;  /* 0x0000000000057919 */ /* 0x000ea20000002600 */
[----:B------:R-:W-:Y:S01]  /*0060*/  IMAD.MOV.U32 R20, RZ, RZ, -0x800000 ;  /* 0xff800000ff147424 */ /* 0x000fe200078e00ff */
[----:B------:R-:W3:Y:S03]  /*0070*/  LDCU UR4, c[0x0][0x360] ;  /* 0x00006c00ff0477ac */ /* 0x000ee60008000800 */
[----:B------:R-:W4:Y:S01]  /*0080*/  S2UR UR5, SR_CTAID.X ;  /* 0x00000000000579c3 */ /* 0x000f220000002500 */
[----:B------:R-:W1:Y:S01]  /*0090*/  LDCU.64 UR6, c[0x0][0x358] ;  /* 0x00006b00ff0677ac */ /* 0x000e620008000a00 */
[----:B------:R-:W1:Y:S06]  /*00a0*/  LDCU UR10, c[0x0][0x394] ;  /* 0x00007280ff0a77ac */ /* 0x000e6c0008000800 */
[----:B------:R-:W5:Y:S01]  /*00b0*/  LDC.64 R2, c[0x0][0x388] ;  /* 0x0000e200ff027b82 */ /* 0x000f620000000a00 */
[----:B------:R-:W1:Y:S01]  /*00c0*/  LDCU UR9, c[0x0][0x394] ;  /* 0x00007280ff0977ac */ /* 0x000e620008000800 */
[----:B------:R-:W1:Y:S01]  /*00d0*/  LDCU UR11, c[0x0][0x398] ;  /* 0x00007300ff0b77ac */ /* 0x000e620008000800 */
[----:B---3--:R-:W-:-:S02]  /*00e0*/  IMAD.U32 R21, RZ, RZ, UR4 ;  /* 0x00000004ff157e24 */ /* 0x008fc4000f8e00ff */
[----:B0-----:R-:W-:Y:S02]  /*00f0*/  IMAD.SHL.U32 R10, R0, 0x4, RZ ;  /* 0x00000004000a7824 */ /* 0x001fe400078e00ff */
[----:B--2---:R-:W-:-:S03]  /*0100*/  IMAD R22, R5, UR8, RZ ;  /* 0x0000000805167c24 */ /* 0x004fc6000f8e02ff */
[----:B-1----:R-:W-:Y:S01]  /*0110*/  ISETP.GE.AND P0, PT, R10, R7, PT ;  /* 0x000000070a00720c */ /* 0x002fe20003f06270 */
[----:B----4-:R-:W-:Y:S02]  /*0120*/  IMAD R22, R7, UR5, R22 ;  /* 0x0000000507167c24 */ /* 0x010fe4000f8e0216 */
[----:B-----5:R-:W-:-:S10]  /*0130*/  IMAD.WIDE.U32 R2, R5, 0x4, R2 ;  /* 0x0000000405027825 */ /* 0x020fd400078e0002 */
[----:B------:R-:W-:Y:S05]  /*0140*/  @P0 BRA `(.L_x_54) ;  /* 0x0000000400980947 */ /* 0x000fea0003800000 */
[----:B------:R-:W-:Y:S01]  /*0150*/  IMAD.SHL.U32 R23, R21, 0x4, RZ ;  /* 0x0000000415177824 */ /* 0x000fe200078e00ff */
[----:B------:R-:W-:Y:S01]  /*0160*/  BSSY.RECONVERGENT B1, `(.L_x_55) ;  /* 0x0000035000017945 */ /* 0x000fe20003800200 */
[----:B------:R-:W-:Y:S01]  /*0170*/  SHF.R.S32.HI R25, RZ, 0x1f, R22 ;  /* 0x0000001fff197819 */ /* 0x000fe20000011416 */
[----:B------:R-:W-:Y:S01]  /*0180*/  IMAD.MOV.U32 R20, RZ, RZ, -0x800000 ;  /* 0xff800000ff147424 */ /* 0x000fe200078e00ff */
[----:B------:R-:W0:Y:S01]  /*0190*/  I2F.U32.RP R9, R23 ;  /* 0x0000001700097306 */ /* 0x000e220000209000 */
[--C-:B------:R-:W-:Y:S01]  /*01a0*/  IMAD.IADD R6, R10, 0x1, R23.reuse ;  /* 0x000000010a067824 */ /* 0x100fe200078e0217 */
[----:B------:R-:W-:Y:S01]  /*01b0*/  ISETP.NE.U32.AND P2, PT, R23, RZ, PT ;  /* 0x000000ff1700720c */ /* 0x000fe20003f45070 */
[----:B------:R-:W-:-:S03]  /*01c0*/  IMAD.MOV R11, RZ, RZ, -R23 ;  /* 0x000000ffff0b7224 */ /* 0x000fc600078e0a17 */
[CC--:B------:R-:W-:Y:S02]  /*01d0*/  ISETP.GE.U32.AND P0, PT, R6.reuse, R7.reuse, PT ;  /* 0x000000070600720c */ /* 0x0c0fe40003f06070 */
[----:B------:R-:W-:Y:S02]  /*01e0*/  VIMNMX.U32 R7, PT, PT, R6, R7, !PT ;  /* 0x0000000706077248 */ /* 0x000fe40007fe0000 */
[----:B------:R-:W-:-:S04]  /*01f0*/  SEL R8, RZ, 0x1, P0 ;  /* 0x00000001ff087807 */ /* 0x000fc80000000000 */
[----:B------:R-:W-:Y:S01]  /*0200*/  IADD3 R6, PT, PT, R7, -R6, -R8 ;  /* 0x8000000607067210 */ /* 0x000fe20007ffe808 */
[----:B0-----:R-:W0:Y:S02]  /*0210*/  MUFU.RCP R9, R9 ;  /* 0x0000000900097308 */ /* 0x001e240000001000 */
[----:B0-----:R-:W-:-:S06]  /*0220*/  VIADD R4, R9, 0xffffffe ;  /* 0x0ffffffe09047836 */ /* 0x001fcc0000000000 */
[----:B------:R0:W1:Y:S02]  /*0230*/  F2I.FTZ.U32.TRUNC.NTZ R5, R4 ;  /* 0x0000000400057305 */ /* 0x000064000021f000 */
[----:B0-----:R-:W-:Y:S02]  /*0240*/  IMAD.MOV.U32 R4, RZ, RZ, RZ ;  /* 0x000000ffff047224 */ /* 0x001fe400078e00ff */
[----:B-1----:R-:W-:-:S04]  /*0250*/  IMAD R11, R11, R5, RZ ;  /* 0x000000050b0b7224 */ /* 0x002fc800078e02ff */
[----:B------:R-:W-:-:S06]  /*0260*/  IMAD.HI.U32 R5, R5, R11, R4 ;  /* 0x0000000b05057227 */ /* 0x000fcc00078e0004 */
[----:B------:R-:W-:-:S04]  /*0270*/  IMAD.HI.U32 R5, R5, R6, RZ ;  /* 0x0000000605057227 */ /* 0x000fc800078e00ff */
[----:B------:R-:W-:-:S04]  /*0280*/  IMAD.MOV R4, RZ, RZ, -R5 ;  /* 0x000000ffff047224 */ /* 0x000fc800078e0a05 */
[----:B------:R-:W-:-:S05]  /*0290*/  IMAD R6, R23, R4, R6 ;  /* 0x0000000417067224 */ /* 0x000fca00078e0206 */
[----:B------:R-:W-:-:S13]  /*02a0*/  ISETP.GE.U32.AND P0, PT, R6, R23, PT ;  /* 0x000000170600720c */ /* 0x000fda0003f06070 */
[----:B------:R-:W-:Y:S02]  /*02b0*/  @P0 IMAD.IADD R6, R6, 0x1, -R23 ;  /* 0x0000000106060824 */ /* 0x000fe400078e0a17 */
[----:B------:R-:W-:-:S03]  /*02c0*/  @P0 VIADD R5, R5, 0x1 ;  /* 0x0000000105050836 */ /* 0x000fc60000000000 */
[----:B------:R-:W-:-:S13]  /*02d0*/  ISETP.GE.U32.AND P1, PT, R6, R23, PT ;  /* 0x000000170600720c */ /* 0x000fda0003f26070 */
[----:B------:R-:W-:Y:S01]  /*02e0*/  @P1 VIADD R5, R5, 0x1 ;  /* 0x0000000105051836 */ /* 0x000fe20000000000 */
[----:B------:R-:W-:-:S05]  /*02f0*/  @!P2 LOP3.LUT R5, RZ, R23, RZ, 0x33, !PT ;  /* 0x00000017ff05a212 */ /* 0x000fca00078e33ff */
[----:B------:R-:W-:-:S05]  /*0300*/  IMAD.IADD R6, R8, 0x1, R5 ;  /* 0x0000000108067824 */ /* 0x000fca00078e0205 */
[C---:B------:R-:W-:Y:S02]  /*0310*/  LOP3.LUT R4, R6.reuse, 0x3, RZ, 0xc0, !PT ;  /* 0x0000000306047812 */ /* 0x040fe400078ec0ff */
[----:B------:R-:W-:Y:S02]  /*0320*/  ISETP.GE.U32.AND P1, PT, R6, 0x3, PT ;  /* 0x000000030600780c */ /* 0x000fe40003f26070 */
[----:B------:R-:W-:-:S13]  /*0330*/  ISETP.NE.AND P0, PT, R4, 0x3, PT ;  /* 0x000000030400780c */ /* 0x000fda0003f05270 */
[----:B------:R-:W-:Y:S05]  /*0340*/  @!P0 BRA `(.L_x_56) ;  /* 0x0000000000588947 */ /* 0x000fea0003800000 */
[----:B------:R-:W0:Y:S01]  /*0350*/  LDCU.64 UR4, c[0x0][0x380] ;  /* 0x00007000ff0477ac */ /* 0x000e220008000a00 */
[C---:B------:R-:W-:Y:S01]  /*0360*/  SHF.L.U64.HI R5, R22.reuse, 0x2, R25 ;  /* 0x0000000216057819 */ /* 0x040fe20000010219 */
[----:B------:R-:W-:Y:S02]  /*0370*/  IMAD.SHL.U32 R4, R22, 0x4, RZ ;  /* 0x0000000416047824 */ /* 0x000fe400078e00ff */
[----:B------:R-:W-:Y:S02]  /*0380*/  VIADD R6, R6, 0x1 ;  /* 0x0000000106067836 */ /* 0x000fe40000000000 */
[----:B------:R-:W-:-:S03]  /*0390*/  IMAD.WIDE.U32 R4, R0, 0x10, R4 ;  /* 0x0000001000047825 */ /* 0x000fc600078e0004 */
[----:B------:R-:W-:Y:S01]  /*03a0*/  LOP3.LUT R6, R6, 0x3, RZ, 0xc0, !PT ;  /* 0x0000000306067812 */ /* 0x000fe200078ec0ff */
[----:B------:R-:W-:-:S04]  /*03b0*/  IMAD.MOV.U32 R20, RZ, RZ, -0x800000 ;  /* 0xff800000ff147424 */ /* 0x000fc800078e00ff */
[----:B------:R-:W-:Y:S01]  /*03c0*/  IMAD.MOV R11, RZ, RZ, -R6 ;  /* 0x000000ffff0b7224 */ /* 0x000fe200078e0a06 */
[----:B0-----:R-:W-:-:S04]  /*03d0*/  IADD3 R8, P0, PT, R4, UR4, RZ ;  /* 0x0000000404087c10 */ /* 0x001fc8000ff1e0ff */
[----:B------:R-:W-:-:S09]  /*03e0*/  IADD3.X R7, PT, PT, R5, UR5, RZ, P0, !PT ;  /* 0x0000000505077c10 */ /* 0x000fd200087fe4ff */
.L_x_57:
[----:B------:R-:W-:Y:S01]  /*03f0*/  ISETP.GE.AND P0, PT, R10, UR9, PT ;  /* 0x000000090a007c0c */ /* 0x000fe2000bf06270 */
[----:B------:R-:W-:-:S12]  /*0400*/  IMAD.MOV.U32 R9, RZ, RZ, R7 ;  /* 0x000000ffff097224 */ /* 0x000fd800078e0007 */
[----:B------:R-:W2:Y:S01]  /*0410*/  @!P0 LDG.E.128 R4, desc[UR6][R8.64] ;  /* 0x0000000608048981 */ /* 0x000ea2000c1e1d00 */
[----:B------:R-:W-:Y:S02]  /*0420*/  VIADD R11, R11, 0x1 ;  /* 0x000000010b0b7836 */ /* 0x000fe40000000000 */
[----:B------:R-:W-:-:S03]  /*0430*/  IMAD.IADD R10, R23, 0x1, R10 ;  /* 0x00000001170a7824 */ /* 0x000fc600078e020a */
[----:B------:R-:W-:Y:S02]  /*0440*/  ISETP.NE.AND P2, PT, R11, RZ, PT ;  /* 0x000000ff0b00720c */ /* 0x000fe40003f45270 */
[----:B--2---:R-:W-:Y:S01]  /*0450*/  @!P0 FMNMX R12, R6, R7, !PT ;  /* 0x00000007060c8209 */ /* 0x004fe20007800000 */
[----:B------:R-:W-:-:S03]  /*0460*/  IMAD.WIDE.U32 R6, R21, 0x10, R8 ;  /* 0x0000001015067825 */ /* 0x000fc600078e0008 */
[----:B------:R-:W-:Y:S01]  /*0470*/  @!P0 FMNMX3 R5, R4, R5, R12, !PT ;  /* 0x0000000504058276 */ /* 0x000fe2000780000c */
[----:B------:R-:W-:-:S03]  /*0480*/  IMAD.MOV.U32 R8, RZ, RZ, R6 ;  /* 0x000000ffff087224 */ /* 0x000fc600078e0006 */
[----:B------:R-:W-:-:S03]  /*0490*/  @!P0 FMNMX R20, R20, R5, !PT ;  /* 0x0000000514148209 */ /* 0x000fc60007800000 */
[----:B------:R-:W-:Y:S05]  /*04a0*/  @P2 BRA `(.L_x_57) ;  /* 0xfffffffc00d02947 */ /* 0x000fea000383ffff */
.L_x_56:
[----:B------:R-:W-:Y:S05]  /*04b0*/  BSYNC.RECONVERGENT B1 ;  /* 0x0000000000017941 */ /* 0x000fea0003800200 */
.L_x_55:
[----:B------:R-:W-:Y:S05]  /*04c0*/  @!P1 BRA `(.L_x_54) ;  /* 0x0000000000b89947 */ /* 0x000fea0003800000 */
.L_x_58:
[----:B------:R-:W-:Y:S01]  /*04d0*/  ISETP.GE.AND P3, PT, R10, UR10, PT ;  /* 0x0000000a0a007c0c */ /* 0x000fe2000bf66270 */
[----:B------:R-:W-:-:S04]  /*04e0*/  IMAD.IADD R6, R23, 0x1, R10 ;  /* 0x0000000117067824 */ /* 0x000fc800078e020a */
[----:B------:R-:W-:Y:S01]  /*04f0*/  IMAD.IADD R11, R23, 0x1, R6 ;  /* 0x00000001170b7824 */ /* 0x000fe200078e0206 */
[----:B------:R-:W-:-:S03]  /*0500*/  ISETP.GE.AND P2, PT, R6, UR10, PT ;  /* 0x0000000a06007c0c */ /* 0x000fc6000bf46270 */
[----:B------:R-:W-:Y:S01]  /*0510*/  IMAD.IADD R24, R23, 0x1, R11 ;  /* 0x0000000117187824 */ /* 0x000fe200078e020b */
[----:B------:R-:W-:-:S03]  /*0520*/  ISETP.GE.AND P0, PT, R11, UR10, PT ;  /* 0x0000000a0b007c0c */ /* 0x000fc6000bf06270 */
[----:B------:R-:W0:Y:S01]  /*0530*/  @!P3 LDC.64 R4, c[0x0][0x380] ;  /* 0x0000e000ff04bb82 */ /* 0x000e220000000a00 */
[----:B------:R-:W-:Y:S02]  /*0540*/  ISETP.GE.AND P1, PT, R24, UR10, PT ;  /* 0x0000000a18007c0c */ /* 0x000fe4000bf26270 */
[----:B------:R-:W-:-:S03]  /*0550*/  @!P3 IADD3 R10, P4, PT, R22, R10, RZ ;  /* 0x0000000a160ab210 */ /* 0x000fc60007f9e0ff */
[----:B------:R-:W-:Y:S02]  /*0560*/  @!P2 IADD3 R6, P5, PT, R22, R6, RZ ;  /* 0x000000061606a210 */ /* 0x000fe40007fbe0ff */
[----:B------:R-:W1:Y:S01]  /*0570*/  @!P2 LDC.64 R8, c[0x0][0x380] ;  /* 0x0000e000ff08ab82 */ /* 0x000e620000000a00 */
[----:B------:R-:W-:-:S07]  /*0580*/  @!P3 IMAD.X R7, RZ, RZ, R25, P4 ;  /* 0x000000ffff07b224 */ /* 0x000fce00020e0619 */
[----:B------:R-:W2:Y:S08]  /*0590*/  @!P0 LDC.64 R12, c[0x0][0x380] ;  /* 0x0000e000ff0c8b82 */ /* 0x000eb00000000a00 */
[----:B------:R-:W3:Y:S01]  /*05a0*/  @!P1 LDC.64 R16, c[0x0][0x380] ;  /* 0x0000e000ff109b82 */ /* 0x000ee20000000a00 */
[----:B0-----:R-:W-:-:S04]  /*05b0*/  @!P3 LEA R4, P4, R10, R4, 0x2 ;  /* 0x000000040a04b211 */ /* 0x001fc800078810ff */
[----:B------:R-:W-:Y:S01]  /*05c0*/  @!P3 LEA.HI.X R5, R10, R5, R7, 0x2, P4 ;  /* 0x000000050a05b211 */ /* 0x000fe200020f1407 */
[----:B------:R-:W-:Y:S01]  /*05d0*/  @!P2 IMAD.X R7, RZ, RZ, R25, P5 ;  /* 0x000000ffff07a224 */ /* 0x000fe200028e0619 */
[----:B------:R-:W-:Y:S02]  /*05e0*/  @!P0 IADD3 R10, P5, PT, R22, R11, RZ ;  /* 0x0000000b160a8210 */ /* 0x000fe40007fbe0ff */
[----:B-1----:R-:W-:-:S03]  /*05f0*/  @!P2 LEA R8, P4, R6, R8, 0x2 ;  /* 0x000000080608a211 */ /* 0x002fc600078810ff */
[----:B------:R-:W-:Y:S01]  /*0600*/  @!P0 IMAD.X R11, RZ, RZ, R25, P5 ;  /* 0x000000ffff0b8224 */ /* 0x000fe200028e0619 */
[----:B------:R-:W-:Y:S02]  /*0610*/  @!P2 LEA.HI.X R9, R6, R9, R7, 0x2, P4 ;  /* 0x000000090609a211 */ /* 0x000fe400020f1407 */
[----:B------:R-:W4:Y:S01]  /*0620*/  @!P3 LDG.E.128 R4, desc[UR6][R4.64] ;  /* 0x000000060404b981 */ /* 0x000f22000c1e1d00 */
[----:B--2---:R-:W-:Y:S02]  /*0630*/  @!P0 LEA R12, P4, R10, R12, 0x2 ;  /* 0x0000000c0a0c8211 */ /* 0x004fe400078810ff */
[----:B------:R-:W-:Y:S02]  /*0640*/  @!P1 IADD3 R14, P5, PT, R22, R24, RZ ;  /* 0x00000018160e9210 */ /* 0x000fe40007fbe0ff */
[----:B------:R-:W-:Y:S02]  /*0650*/  @!P0 LEA.HI.X R13, R10, R13, R11, 0x2, P4 ;  /* 0x0000000d0a0d8211 */ /* 0x000fe400020f140b */
[----:B------:R-:W2:Y:S01]  /*0660*/  @!P2 LDG.E.128 R8, desc[UR6][R8.64] ;  /* 0x000000060808a981 */ /* 0x000ea2000c1e1d00 */
[----:B------:R-:W-:Y:S01]  /*0670*/  @!P1 IMAD.X R15, RZ, RZ, R25, P5 ;  /* 0x000000ffff0f9224 */ /* 0x000fe200028e0619 */
[----:B---3--:R-:W-:-:S04]  /*0680*/  @!P1 LEA R16, P4, R14, R16, 0x2 ;  /* 0x000000100e109211 */ /* 0x008fc800078810ff */
[----:B------:R-:W-:Y:S02]  /*0690*/  @!P1 LEA.HI.X R17, R14, R17, R15, 0x2, P4 ;  /* 0x000000110e119211 */ /* 0x000fe400020f140f */
[----:B------:R-:W3:Y:S04]  /*06a0*/  @!P0 LDG.E.128 R12, desc[UR6][R12.64] ;  /* 0x000000060c0c8981 */ /* 0x000ee8000c1e1d00 */
[----:B------:R-:W5:Y:S01]  /*06b0*/  @!P1 LDG.E.128 R16, desc[UR6][R16.64] ;  /* 0x0000000610109981 */ /* 0x000f62000c1e1d00 */
[----:B----4-:R-:W-:-:S04]  /*06c0*/  @!P3 FMNMX R6, R6, R7, !PT ;  /* 0x000000070606b209 */ /* 0x010fc80007800000 */
[----:B------:R-:W-:Y:S02]  /*06d0*/  @!P3 FMNMX3 R7, R4, R5, R6, !PT ;  /* 0x000000050407b276 */ /* 0x000fe40007800006 */
[----:B--2---:R-:W-:Y:S02]  /*06e0*/  @!P2 FMNMX R10, R10, R11, !PT ;  /* 0x0000000b0a0aa209 */ /* 0x004fe40007800000 */
[----:B------:R-:W-:Y:S02]  /*06f0*/  @!P3 FMNMX R20, R20, R7, !PT ;  /* 0x000000071414b209 */ /* 0x000fe40007800000 */
[----:B------:R-:W-:Y:S01]  /*0700*/  @!P2 FMNMX3 R5, R8, R9, R10, !PT ;  /* 0x000000090805a276 */ /* 0x000fe2000780000a */
[----:B------:R-:W-:-:S03]  /*0710*/  IMAD.IADD R10, R23, 0x1, R24 ;  /* 0x00000001170a7824 */ /* 0x000fc600078e0218 */
[----:B------:R-:W-:Y:S02]  /*0720*/  @!P2 FMNMX R20, R20, R5, !PT ;  /* 0x000000051414a209 */ /* 0x000fe40007800000 */
[----:B------:R-:W-:Y:S02]  /*0730*/  ISETP.GE.AND P2, PT, R10, UR11, PT ;  /* 0x0000000b0a007c0c */ /* 0x000fe4000bf46270 */
[----:B---3--:R-:W-:Y:S02]  /*0740*/  @!P0 FMNMX R14, R14, R15, !PT ;  /* 0x0000000f0e0e8209 */ /* 0x008fe40007800000 */
[----:B-----5:R-:W-:Y:S02]  /*0750*/  @!P1 FMNMX R18, R18, R19, !PT ;  /* 0x0000001312129209 */ /* 0x020fe40007800000 */
[----:B------:R-:W-:Y:S02]  /*0760*/  @!P0 FMNMX3 R5, R12, R13, R14, !PT ;  /* 0x0000000d0c058276 */ /* 0x000fe4000780000e */
[----:B------:R-:W-:-:S02]  /*0770*/  @!P1 FMNMX3 R17, R16, R17, R18, !PT ;  /* 0x0000001110119276 */ /* 0x000fc40007800012 */
[----:B------:R-:W-:-:S04]  /*0780*/  @!P0 FMNMX R20, R20, R5, !PT ;  /* 0x0000000514148209 */ /* 0x000fc80007800000 */
[----:B------:R-:W-:Y:S01]  /*0790*/  @!P1 FMNMX R20, R20, R17, !PT ;  /* 0x0000001114149209 */ /* 0x000fe20007800000 */
[----:B------:R-:W-:Y:S06]  /*07a0*/  @!P2 BRA `(.L_x_58) ;  /* 0xfffffffc0048a947 */ /* 0x000fec000383ffff */
.L_x_54:
[----:B------:R-:W-:Y:S05]  /*07b0*/  BSYNC.RECONVERGENT B0 ;  /* 0x0000000000007941 */ /* 0x000fea0003800200 */
.L_x_53:
[----:B------:R-:W0:Y:S01]  /*07c0*/  S2UR UR5, SR_CgaCtaId ;  /* 0x00000000000579c3 */ /* 0x000e220000008800 */
[----:B------:R-:W-:Y:S01]  /*07d0*/  UMOV UR4, 0x400 ;  /* 0x0000040000047882 */ /* 0x000fe20000000000 */
[----:B------:R-:W-:Y:S02]  /*07e0*/  ISETP.GE.U32.AND P0, PT, R21, 0x40, PT ;  /* 0x000000401500780c */ /* 0x000fe40003f06070 */
[----:B------:R-:W-:Y:S01]  /*07f0*/  ISETP.GT.U32.AND P1, PT, R0, 0x1f, PT ;  /* 0x0000001f0000780c */ /* 0x000fe20003f24070 */
[----:B0-----:R-:W-:-:S06]  /*0800*/  ULEA UR4, UR5, UR4, 0x18 ;  /* 0x0000000405047291 */ /* 0x001fcc000f8ec0ff */
[----:B------:R-:W-:-:S05]  /*0810*/  LEA R5, R0, UR4, 0x2 ;  /* 0x0000000400057c11 */ /* 0x000fca000f8e10ff */
[----:B------:R0:W-:Y:S01]  /*0820*/  STS [R5], R20 ;  /* 0x0000001405007388 */ /* 0x0001e20000000800 */
[----:B------:R-:W-:Y:S05]  /*0830*/  @!P0 BRA `(.L_x_59) ;  /* 0x0000000000288947 */ /* 0x000fea0003800000 */
.L_x_60:
[----:B------:R-:W-:Y:S01]  /*0840*/  BAR.SYNC.DEFER_BLOCKING 0x0 ;  /* 0x0000000000007b1d */ /* 0x000fe20000010000 */
[----:B------:R-:W-:-:S04]  /*0850*/  SHF.R.U32.HI R6, RZ, 0x1, R21 ;  /* 0x00000001ff067819 */ /* 0x000fc80000011615 */
[----:B------:R-:W-:-:S13]  /*0860*/  ISETP.GE.U32.AND P0, PT, R0, R6, PT ;  /* 0x000000060000720c */ /* 0x000fda0003f06070 */
[----:B------:R-:W-:-:S05]  /*0870*/  @!P0 IMAD R4, R6, 0x4, R5 ;  /* 0x0000000406048824 */ /* 0x000fca00078e0205 */
[----:B------:R-:W0:Y:S02]  /*0880*/  @!P0 LDS R7, [R4] ;  /* 0x0000000004078984 */ /* 0x000e240000000800 */
[----:B0-----:R-:W-:-:S05]  /*0890*/  @!P0 FMNMX R20, R20, R7, !PT ;  /* 0x0000000714148209 */ /* 0x001fca0007800000 */
[----:B------:R1:W-:Y:S01]  /*08a0*/  @!P0 STS [R5], R20 ;  /* 0x0000001405008388 */ /* 0x0003e20000000800 */
[----:B------:R-:W-:Y:S01]  /*08b0*/  ISETP.GT.U32.AND P0, PT, R21, 0x7f, PT ;  /* 0x0000007f1500780c */ /* 0x000fe20003f04070 */
[----:B------:R-:W-:-:S12]  /*08c0*/  IMAD.MOV.U32 R21, RZ, RZ, R6 ;  /* 0x000000ffff157224 */ /* 0x000fd800078e0006 */
[----:B-1----:R-:W-:Y:S05]  /*08d0*/  @P0 BRA `(.L_x_60) ;  /* 0xfffffffc00d80947 */ /* 0x002fea000383ffff */
.L_x_59:
[----:B------:R-:W-:Y:S05]  /*08e0*/  @P1 EXIT ;  /* 0x000000000000194d */ /* 0x000fea0003800000 */
[----:B0-----:R-:W0:Y:S01]  /*08f0*/  SHFL.DOWN PT, R5, R20, 0x10, 0x1f ;  /* 0x0a001f0014057f89 */ /* 0x001e2200000e0000 */
[----:B------:R-:W-:Y:S02]  /*0900*/  ISETP.NE.AND P0, PT, R0, RZ, PT ;  /* 0x000000ff0000720c */ /* 0x000fe40003f05270 */
[----:B0-----:R-:W-:-:S05]  /*0910*/  FMNMX R5, R5, R20, !PT ;  /* 0x0000001405057209 */ /* 0x001fca0007800000 */
[----:B------:R-:W0:Y:S02]  /*0920*/  SHFL.DOWN PT, R4, R5, 0x8, 0x1f ;  /* 0x09001f0005047f89 */ /* 0x000e2400000e0000 */
[----:B0-----:R-:W-:-:S05]  /*0930*/  FMNMX R4, R5, R4, !PT ;  /* 0x0000000405047209 */ /* 0x001fca0007800000 */
[----:B------:R-:W0:Y:S02]  /*0940*/  SHFL.DOWN PT, R7, R4, 0x4, 0x1f ;  /* 0x08801f0004077f89 */ /* 0x000e2400000e0000 */
[----:B0-----:R-:W-:-:S05]  /*0950*/  FMNMX R7, R4, R7, !PT ;  /* 0x0000000704077209 */ /* 0x001fca0007800000 */
[----:B------:R-:W0:Y:S02]  /*0960*/  SHFL.DOWN PT, R6, R7, 0x2, 0x1f ;  /* 0x08401f0007067f89 */ /* 0x000e2400000e0000 */
[----:B0-----:R-:W-:-:S05]  /*0970*/  FMNMX R6, R7, R6, !PT ;  /* 0x0000000607067209 */ /* 0x001fca0007800000 */
[----:B------:R-:W0:Y:S02]  /*0980*/  SHFL.DOWN PT, R9, R6, 0x1, 0x1f ;  /* 0x08201f0006097f89 */ /* 0x000e2400000e0000 */
[----:B0-----:R-:W-:Y:S01]  /*0990*/  FMNMX R9, R6, R9, !PT ;  /* 0x0000000906097209 */ /* 0x001fe20007800000 */
[----:B------:R-:W-:Y:S06]  /*09a0*/  @P0 EXIT ;  /* 0x000000000000094d */ /* 0x000fec0003800000 */
[----:B------:R-:W-:-:S13]  /*09b0*/  ISETP.GE.AND P0, PT, R9, RZ, PT ;  /* 0x000000ff0900720c */ /* 0x000fda0003f06270 */
[----:B------:R-:W-:Y:S05]  /*09c0*/  @!P0 BRA `(.L_x_61) ;  /* 0x0000000000088947 */ /* 0x000fea0003800000 */
[----:B------:R-:W-:Y:S01]  /*09d0*/  REDG.E.MAX.S32.STRONG.GPU desc[UR6][R2.64], R9 ;  /* 0x000000090200798e */ /* 0x000fe2000d12e306 */
[----:B------:R-:W-:Y:S05]  /*09e0*/  EXIT ;  /* 0x000000000000794d */ /* 0x000fea0003800000 */
.L_x_61:
[----:B------:R-:W-:Y:S01]  /*09f0*/  REDG.E.MIN.STRONG.GPU desc[UR6][R2.64], R9 ;  /* 0x000000090200798e */ /* 0x000fe2000c92e106 */
[----:B------:R-:W-:Y:S05]  /*0a00*/  EXIT ;  /* 0x000000000000794d */ /* 0x000fea0003800000 */
.L_x_62:
        /* <DEDUP_REMOVED lines=15> */
.L_x_69:


//--------------------- .nv.shared._Z23softmax_v2_kernel_pass2PKfPfS0_iii --------------------------
	.section	.nv.shared._Z23softmax_v2_kernel_pass2PKfPfS0_iii,"aw",@nobits
	.sectionflags	@""
	.align	16
	.zero		1024


//--------------------- .nv.shared.reserved.0     --------------------------
	.section	.nv.shared.reserved.0,"aw",@nobits
	.weak		__nv_reservedSMEM_offset_0_alias
	.size		__nv_reservedSMEM_offset_0_alias, 0, 64
	.other		__nv_reservedSMEM_offset_0_alias,@"STO_CUDA_RESERVED_SHARED STV_DEFAULT"
__nv_reservedSMEM_offset_0_alias:
	.zero		0
	.zero		64


//--------------------- .nv.shared._Z23softmax_v2_kernel_pass1PKfPfiii --------------------------
	.section	.nv.shared._Z23softmax_v2_kernel_pass1PKfPfiii,"aw",@nobits
	.sectionflags	@""
	.align	16
	.zero		1024


//--------------------- .nv.shared._Z23softmax_v1_kernel_pass3PfS_iii --------------------------
	.section	.nv.shared._Z23softmax_v1_kernel_pass3PfS_iii,"aw",@nobits
	.sectionflags	@""
	.align	16
	.zero		1024


//--------------------- .nv.shared._Z23softmax_v1_kernel_pass2PKfPfS1_S1_iii --------------------------
	.section	.nv.shared._Z23softmax_v1_kernel_pass2PKfPfS1_S1_iii,"aw",@nobits
	.sectionflags	@""
	.align	16
	.zero		1024


//--------------------- .nv.shared._Z23softmax_v1_kernel_pass1PKfPfiii --------------------------
	.section	.nv.shared._Z23softmax_v1_kernel_pass1PKfPfiii,"aw",@nobits
	.sectionflags	@""
	.align	16
	.zero		1024


//--------------------- .nv.constant0._Z23softmax_v2_kernel_pass2PKfPfS0_iii --------------------------
	.section	.nv.constant0._Z23softmax_v2_kernel_pass2PKfPfS0_iii,"a",@progbits
	.sectionflags	@""
	.align	4
.nv.constant0._Z23softmax_v2_kernel_pass2PKfPfS0_iii:
	.zero		932


//--------------------- .nv.constant0._Z23softmax_v2_kernel_pass1PKfPfiii --------------------------
	.section	.nv.constant0._Z23softmax_v2_kernel_pass1PKfPfiii,"a",@progbits
	.sectionflags	@""
	.align	4
.nv.constant0._Z23softmax_v2_kernel_pass1PKfPfiii:
	.zero		924


//--------------------- .nv.constant0._Z23softmax_v1_kernel_pass3PfS_iii --------------------------
	.section	.nv.constant0._Z23softmax_v1_kernel_pass3PfS_iii,"a",@progbits
	.sectionflags	@""
	.align	4
.nv.constant0._Z23softmax_v1_kernel_pass3PfS_iii:
	.zero		924


//--------------------- .nv.constant0._Z23softmax_v1_kernel_pass2PKfPfS1_S1_iii --------------------------
	.section	.nv.constant0._Z23softmax_v1_kernel_pass2PKfPfS1_S1_iii,"a",@progbits
	.sectionflags	@""
	.align	4
.nv.constant0._Z23softmax_v1_kernel_pass2PKfPfS1_S1_iii:
	.zero		940


//--------------------- .nv.constant0._Z23softmax_v1_kernel_pass1PKfPfiii --------------------------
	.section	.nv.constant0._Z23softmax_v1_kernel_pass1PKfPfiii,"a",@progbits
	.sectionflags	@""
	.align	4
.nv.constant0._Z23softmax_v1_kernel_pass1PKfPfiii:
	.zero		924


//--------------------- SYMBOLS --------------------------

	.type		.nv.reservedSmem.offset0,@object
	.size		.nv.reservedSmem.offset0,0x4
	.type		.nv.reservedSmem.cap,@object
	.size		.nv.reservedSmem.cap,0x4
